// auto-generated by cutlass_sweep.gemm — config: {"arch": "sm_100", "cluster_m": 2, "cluster_n": 1, "dtype": "bf16", "stages": 3, "tile_k": 32, "tile_m": 256, "tile_n": 128}
#include "cutlass/cutlass.h"
#include "cutlass/gemm/collective/collective_builder.hpp"
#include "cutlass/gemm/device/gemm_universal_adapter.h"
#include "cutlass/gemm/kernel/gemm_universal.hpp"
#include "cutlass/epilogue/collective/collective_builder.hpp"

using ElemA = cutlass::bfloat16_t;
using ElemB = cutlass::bfloat16_t;
using ElemCD = cutlass::bfloat16_t;
using Acc  = float;
using TileShape    = cute::Shape<cute::_256, cute::_128, cute::_32>;
using ClusterShape = cute::Shape<cute::_2, cute::_1, cute::_1>;

using CollectiveEpilogue = typename cutlass::epilogue::collective::CollectiveBuilder<
    cutlass::arch::Sm100, cutlass::arch::OpClassTensorOp,
    TileShape, ClusterShape,
    cutlass::epilogue::collective::EpilogueTileAuto,
    Acc, Acc,
    ElemCD, cutlass::layout::RowMajor, 128 / cutlass::sizeof_bits<ElemCD>::value,
    ElemCD, cutlass::layout::RowMajor, 128 / cutlass::sizeof_bits<ElemCD>::value,
    cutlass::epilogue::collective::EpilogueScheduleAuto
  >::CollectiveOp;

using CollectiveMainloop = typename cutlass::gemm::collective::CollectiveBuilder<
    cutlass::arch::Sm100, cutlass::arch::OpClassTensorOp,
    ElemA, cutlass::layout::RowMajor, 128 / cutlass::sizeof_bits<ElemA>::value,
    ElemB, cutlass::layout::ColumnMajor, 128 / cutlass::sizeof_bits<ElemB>::value,
    Acc,
    TileShape, ClusterShape,
    cutlass::gemm::collective::StageCount<3>,
    cutlass::gemm::collective::KernelScheduleAuto
  >::CollectiveOp;

using GemmKernel = cutlass::gemm::kernel::GemmUniversal<
    cute::Shape<int,int,int,int>,
    CollectiveMainloop,
    CollectiveEpilogue
>;
using Gemm = cutlass::gemm::device::GemmUniversalAdapter<GemmKernel>;

// Force the device kernel symbol into the cubin without needing a host main.
auto* _anchor = &cutlass::device_kernel<GemmKernel>;


// ===== COMPILED SASS (sm_100a) =====

	.target	sm_100a

	.elftype	@"ET_EXEC"


//--------------------- .note.nv.tkinfo           --------------------------
	.section	.note.nv.tkinfo,"",@"SHT_NOTE"
	.sectionflags	@"SHF_NOTE_NV_TKINFO"
	.tkinfo
        /*0018*/ 	.word	0x00000002
        /*0030*/ 	.string	""
        /*0030*/ 	.string	"ptxas"
        /*0030*/ 	.string	"Cuda compilation tools, release 13.0, V13.0.88"
        /*0030*/ 	.string	"Build cuda_13.0.r13.0/compiler.36424714_0"
        /*0030*/ 	.string	"-arch sm_100a -m 64 "



//--------------------- .note.nv.cuinfo           --------------------------
	.section	.note.nv.cuinfo,"",@"SHT_NOTE"
	.sectionflags	@"SHF_NOTE_NV_CUINFO"
        /*0018*/ 	.short	0x0002
        /*001a*/ 	.short	0x0064
        /*001c*/ 	.short	0x0082
	.zero		2


//--------------------- .nv.info                  --------------------------
	.section	.nv.info,"",@"SHT_CUDA_INFO"
	.align	4


	//----- nvinfo : EIATTR_REGCOUNT
	.align		4
        /*0000*/ 	.byte	0x04, 0x2f
        /*0002*/ 	.short	(.L_19 - .L_18)
	.align		4
.L_18:
        /*0004*/ 	.word	index@(_ZN7cutlass13device_kernelINS_4gemm6kernel13GemmUniversalIN4cute5tupleIJiiiiEEENS1_10collective13CollectiveMmaINS1_35MainloopSm100TmaUmmaWarpSpecializedILi3ELi2ELi4ENS5_IJNS4_1CILi2EEENSA_ILi1EEESC_EEEEENS5_IJNSA_ILi256EEENSA_ILi128EEENSA_ILi32EEEEEENS_10bfloat16_tENS5_IJlSC_lEEESJ_SK_NS4_8TiledMMAINS4_8MMA_AtomIJNS4_26SM100_MMA_F16BF16_2x1SM_SSISJ_SJ_fLi256ELi128ELNS4_4UMMA5MajorE0ELSP_0ELNSO_7ScaleInE0ELSQ_0EEEEEENS4_6LayoutINS5_IJSC_SC_SC_EEENS5_IJNSA_ILi0EEESV_SV_EEEEENS5_IJNS4_10UnderscoreESY_SY_EEEEENS4_18SM100_TMA_2SM_LOADENS4_14ComposedLayoutINS4_7SwizzleILi2ELi4ELi3EEENS4_18smem_ptr_flag_bitsILi16EEENST_INS5_IJNSA_ILi8EEESH_EEENS5_IJSH_SC_EEEEEEEvNS4_8identityES11_S1B_vS1C_EENS_8epilogue10collective18CollectiveEpilogueINS1E_23Sm100TmaWarpSpecializedILi4ELi2ELi32ELb1ELb0EEEJNS5_IJSG_SG_SH_EEENS5_IJNST_ISG_SC_EENST_ISH_SC_EEEEESJ_SK_SJ_SK_NS1E_6fusion15FusionCallbacksIS1I_NS1N_17LinearCombinationISJ_fSJ_fLNS_15FloatRoundStyleE2EEES1J_S1M_JEEENS4_5SM1004TMEM4LOAD26SM100_TMEM_LOAD_32dp32b32xENS4_13SM90_TMA_LOADES1B_NS4_39AutoVectorizingCopyWithAssumedAlignmentILi128EEENS4_14SM90_TMA_STOREES1B_S1Z_S1Z_EEEvvEEEEvNT_6ParamsE)
        /*0008*/ 	.word	0x00000073


	//----- nvinfo : EIATTR_FRAME_SIZE
	.align		4
.L_19:
        /*000c*/ 	.byte	0x04, 0x11
        /*000e*/ 	.short	(.L_21 - .L_20)
	.align		4
.L_20:
        /*0010*/ 	.word	index@($__internal_2_$__cuda_sm10x_tcgen05_guardrail_trap_unallocated_columns_being_dealloced)
        /*0014*/ 	.word	0x00000000


	//----- nvinfo : EIATTR_FRAME_SIZE
	.align		4
.L_21:
        /*0018*/ 	.byte	0x04, 0x11
        /*001a*/ 	.short	(.L_23 - .L_22)
	.align		4
.L_22:
        /*001c*/ 	.word	index@($__internal_1_$__cuda_sm10x_tcgen05_guardrail_trap_phase_invalid_during_alloc)
        /*0020*/ 	.word	0x00000000


	//----- nvinfo : EIATTR_FRAME_SIZE
	.align		4
.L_23:
        /*0024*/ 	.byte	0x04, 0x11
        /*0026*/ 	.short	(.L_25 - .L_24)
	.align		4
.L_24:
        /*0028*/ 	.word	index@($__internal_0_$__cuda_sm10x_tcgen05_guardrail_trap_col_being_dealloced_not_returned_by_alloc)
        /*002c*/ 	.word	0x00000000


	//----- nvinfo : EIATTR_FRAME_SIZE
	.align		4
.L_25:
        /*0030*/ 	.byte	0x04, 0x11
        /*0032*/ 	.short	(.L_27 - .L_26)
	.align		4
.L_26:
        /*0034*/ 	.word	index@(_ZN7cutlass13device_kernelINS_4gemm6kernel13GemmUniversalIN4cute5tupleIJiiiiEEENS1_10collective13CollectiveMmaINS1_35MainloopSm100TmaUmmaWarpSpecializedILi3ELi2ELi4ENS5_IJNS4_1CILi2EEENSA_ILi1EEESC_EEEEENS5_IJNSA_ILi256EEENSA_ILi128EEENSA_ILi32EEEEEENS_10bfloat16_tENS5_IJlSC_lEEESJ_SK_NS4_8TiledMMAINS4_8MMA_AtomIJNS4_26SM100_MMA_F16BF16_2x1SM_SSISJ_SJ_fLi256ELi128ELNS4_4UMMA5MajorE0ELSP_0ELNSO_7ScaleInE0ELSQ_0EEEEEENS4_6LayoutINS5_IJSC_SC_SC_EEENS5_IJNSA_ILi0EEESV_SV_EEEEENS5_IJNS4_10UnderscoreESY_SY_EEEEENS4_18SM100_TMA_2SM_LOADENS4_14ComposedLayoutINS4_7SwizzleILi2ELi4ELi3EEENS4_18smem_ptr_flag_bitsILi16EEENST_INS5_IJNSA_ILi8EEESH_EEENS5_IJSH_SC_EEEEEEEvNS4_8identityES11_S1B_vS1C_EENS_8epilogue10collective18CollectiveEpilogueINS1E_23Sm100TmaWarpSpecializedILi4ELi2ELi32ELb1ELb0EEEJNS5_IJSG_SG_SH_EEENS5_IJNST_ISG_SC_EENST_ISH_SC_EEEEESJ_SK_SJ_SK_NS1E_6fusion15FusionCallbacksIS1I_NS1N_17LinearCombinationISJ_fSJ_fLNS_15FloatRoundStyleE2EEES1J_S1M_JEEENS4_5SM1004TMEM4LOAD26SM100_TMEM_LOAD_32dp32b32xENS4_13SM90_TMA_LOADES1B_NS4_39AutoVectorizingCopyWithAssumedAlignmentILi128EEENS4_14SM90_TMA_STOREES1B_S1Z_S1Z_EEEvvEEEEvNT_6ParamsE)
        /*0038*/ 	.word	0x00000000


	//----- nvinfo : EIATTR_MIN_STACK_SIZE
	.align		4
.L_27:
        /*003c*/ 	.byte	0x04, 0x12
        /*003e*/ 	.short	(.L_29 - .L_28)
	.align		4
.L_28:
        /*0040*/ 	.word	index@(_ZN7cutlass13device_kernelINS_4gemm6kernel13GemmUniversalIN4cute5tupleIJiiiiEEENS1_10collective13CollectiveMmaINS1_35MainloopSm100TmaUmmaWarpSpecializedILi3ELi2ELi4ENS5_IJNS4_1CILi2EEENSA_ILi1EEESC_EEEEENS5_IJNSA_ILi256EEENSA_ILi128EEENSA_ILi32EEEEEENS_10bfloat16_tENS5_IJlSC_lEEESJ_SK_NS4_8TiledMMAINS4_8MMA_AtomIJNS4_26SM100_MMA_F16BF16_2x1SM_SSISJ_SJ_fLi256ELi128ELNS4_4UMMA5MajorE0ELSP_0ELNSO_7ScaleInE0ELSQ_0EEEEEENS4_6LayoutINS5_IJSC_SC_SC_EEENS5_IJNSA_ILi0EEESV_SV_EEEEENS5_IJNS4_10UnderscoreESY_SY_EEEEENS4_18SM100_TMA_2SM_LOADENS4_14ComposedLayoutINS4_7SwizzleILi2ELi4ELi3EEENS4_18smem_ptr_flag_bitsILi16EEENST_INS5_IJNSA_ILi8EEESH_EEENS5_IJSH_SC_EEEEEEEvNS4_8identityES11_S1B_vS1C_EENS_8epilogue10collective18CollectiveEpilogueINS1E_23Sm100TmaWarpSpecializedILi4ELi2ELi32ELb1ELb0EEEJNS5_IJSG_SG_SH_EEENS5_IJNST_ISG_SC_EENST_ISH_SC_EEEEESJ_SK_SJ_SK_NS1E_6fusion15FusionCallbacksIS1I_NS1N_17LinearCombinationISJ_fSJ_fLNS_15FloatRoundStyleE2EEES1J_S1M_JEEENS4_5SM1004TMEM4LOAD26SM100_TMEM_LOAD_32dp32b32xENS4_13SM90_TMA_LOADES1B_NS4_39AutoVectorizingCopyWithAssumedAlignmentILi128EEENS4_14SM90_TMA_STOREES1B_S1Z_S1Z_EEEvvEEEEvNT_6ParamsE)
        /*0044*/ 	.word	0x00000000
.L_29:


//--------------------- .nv.compat                --------------------------
	.section	.nv.compat,"",@"SHT_CUDA_COMPAT_INFO"
	.align	4
        /*0000*/ 	.byte	0x02, 0x09, 0x01, 0x00, 0x02, 0x02, 0x02, 0x00, 0x02, 0x05, 0x05, 0x00, 0x03, 0x07, 0x01, 0x01
        /*0010*/ 	.byte	0x02, 0x03, 0x01, 0x00, 0x02, 0x06, 0x01, 0x00, 0x04, 0x0b, 0x08, 0x00, 0x09, 0x00, 0x00, 0x00
        /*0020*/ 	.byte	0x00, 0x00, 0x00, 0x00


//--------------------- .nv.info._ZN7cutlass13device_kernelINS_4gemm6kernel13GemmUniversalIN4cute5tupleIJiiiiEEENS1_10collective13CollectiveMmaINS1_35MainloopSm100TmaUmmaWarpSpecializedILi3ELi2ELi4ENS5_IJNS4_1CILi2EEENSA_ILi1EEESC_EEEEENS5_IJNSA_ILi256EEENSA_ILi128EEENSA_ILi32EEEEEENS_10bfloat16_tENS5_IJlSC_lEEESJ_SK_NS4_8TiledMMAINS4_8MMA_AtomIJNS4_26SM100_MMA_F16BF16_2x1SM_SSISJ_SJ_fLi256ELi128ELNS4_4UMMA5MajorE0ELSP_0ELNSO_7ScaleInE0ELSQ_0EEEEEENS4_6LayoutINS5_IJSC_SC_SC_EEENS5_IJNSA_ILi0EEESV_SV_EEEEENS5_IJNS4_10UnderscoreESY_SY_EEEEENS4_18SM100_TMA_2SM_LOADENS4_14ComposedLayoutINS4_7SwizzleILi2ELi4ELi3EEENS4_18smem_ptr_flag_bitsILi16EEENST_INS5_IJNSA_ILi8EEESH_EEENS5_IJSH_SC_EEEEEEEvNS4_8identityES11_S1B_vS1C_EENS_8epilogue10collective18CollectiveEpilogueINS1E_23Sm100TmaWarpSpecializedILi4ELi2ELi32ELb1ELb0EEEJNS5_IJSG_SG_SH_EEENS5_IJNST_ISG_SC_EENST_ISH_SC_EEEEESJ_SK_SJ_SK_NS1E_6fusion15FusionCallbacksIS1I_NS1N_17LinearCombinationISJ_fSJ_fLNS_15FloatRoundStyleE2EEES1J_S1M_JEEENS4_5SM1004TMEM4LOAD26SM100_TMEM_LOAD_32dp32b32xENS4_13SM90_TMA_LOADES1B_NS4_39AutoVectorizingCopyWithAssumedAlignmentILi128EEENS4_14SM90_TMA_STOREES1B_S1Z_S1Z_EEEvvEEEEvNT_6ParamsE --------------------------
	.section	.nv.info._ZN7cutlass13device_kernelINS_4gemm6kernel13GemmUniversalIN4cute5tupleIJiiiiEEENS1_10collective13CollectiveMmaINS1_35MainloopSm100TmaUmmaWarpSpecializedILi3ELi2ELi4ENS5_IJNS4_1CILi2EEENSA_ILi1EEESC_EEEEENS5_IJNSA_ILi256EEENSA_ILi128EEENSA_ILi32EEEEEENS_10bfloat16_tENS5_IJlSC_lEEESJ_SK_NS4_8TiledMMAINS4_8MMA_AtomIJNS4_26SM100_MMA_F16BF16_2x1SM_SSISJ_SJ_fLi256ELi128ELNS4_4UMMA5MajorE0ELSP_0ELNSO_7ScaleInE0ELSQ_0EEEEEENS4_6LayoutINS5_IJSC_SC_SC_EEENS5_IJNSA_ILi0EEESV_SV_EEEEENS5_IJNS4_10UnderscoreESY_SY_EEEEENS4_18SM100_TMA_2SM_LOADENS4_14ComposedLayoutINS4_7SwizzleILi2ELi4ELi3EEENS4_18smem_ptr_flag_bitsILi16EEENST_INS5_IJNSA_ILi8EEESH_EEENS5_IJSH_SC_EEEEEEEvNS4_8identityES11_S1B_vS1C_EENS_8epilogue10collective18CollectiveEpilogueINS1E_23Sm100TmaWarpSpecializedILi4ELi2ELi32ELb1ELb0EEEJNS5_IJSG_SG_SH_EEENS5_IJNST_ISG_SC_EENST_ISH_SC_EEEEESJ_SK_SJ_SK_NS1E_6fusion15FusionCallbacksIS1I_NS1N_17LinearCombinationISJ_fSJ_fLNS_15FloatRoundStyleE2EEES1J_S1M_JEEENS4_5SM1004TMEM4LOAD26SM100_TMEM_LOAD_32dp32b32xENS4_13SM90_TMA_LOADES1B_NS4_39AutoVectorizingCopyWithAssumedAlignmentILi128EEENS4_14SM90_TMA_STOREES1B_S1Z_S1Z_EEEvvEEEEvNT_6ParamsE,"",@"SHT_CUDA_INFO"
	.sectionflags	@""
	.align	4


	//----- nvinfo : EIATTR_CUDA_API_VERSION
	.align		4
        /*0000*/ 	.byte	0x04, 0x37
        /*0002*/ 	.short	(.L_31 - .L_30)
.L_30:
        /*0004*/ 	.word	0x00000082


	//----- nvinfo : EIATTR_KPARAM_INFO
	.align		4
.L_31:
        /*0008*/ 	.byte	0x04, 0x17
        /*000a*/ 	.short	(.L_33 - .L_32)
.L_32:
        /*000c*/ 	.word	0x00000000
        /*0010*/ 	.short	0x0000
        /*0012*/ 	.short	0x0000
        /*0014*/ 	.byte	0x00, 0xf0, 0x01, 0x20


	//----- nvinfo : EIATTR_AT_ENTRY_FRAGMENTS
	.align		4
.L_33:
        /*0018*/ 	.byte	0x04, 0x4f
        /*001a*/ 	.short	(.L_35 - .L_34)


	//   ....[0]....
.L_34:
        /*001c*/ 	.word	0x00000007


	//----- nvinfo : EIATTR_RESERVED_SMEM_USED
	.align		4
.L_35:
        /*0020*/ 	.byte	0x01, 0x41
	.zero		2


	//----- nvinfo : EIATTR_SPARSE_MMA_MASK
	.align		4
        /*0024*/ 	.byte	0x03, 0x50
        /*0026*/ 	.short	0x0000


	//----- nvinfo : EIATTR_TCGEN05_2CTA_USED
	.align		4
        /*0028*/ 	.byte	0x01, 0x52
	.zero		2


	//----- nvinfo : EIATTR_MAXREG_COUNT
	.align		4
        /*002c*/ 	.byte	0x03, 0x1b
        /*002e*/ 	.short	0x00ff


	//----- nvinfo : EIATTR_NUM_BARRIERS
	.align		4
        /*0030*/ 	.byte	0x02, 0x4c
        /*0032*/ 	.byte	0x07
	.zero		1


	//----- nvinfo : EIATTR_EXTERNS
	.align		4
        /*0034*/ 	.byte	0x04, 0x0f
        /*0036*/ 	.short	(.L_37 - .L_36)


	//   ....[0]....
	.align		4
.L_36:
        /*0038*/ 	.word	index@(__assertfail)


	//----- nvinfo : EIATTR_MERCURY_ISA_VERSION
	.align		4
.L_37:
        /*003c*/ 	.byte	0x03, 0x5f
        /*003e*/ 	.short	0x0101


	//----- nvinfo : EIATTR_INT_WARP_WIDE_INSTR_OFFSETS
	.align		4
        /*0040*/ 	.byte	0x04, 0x31
        /*0042*/ 	.short	(.L_39 - .L_38)


	//   ....[0]....
.L_38:
        /*0044*/ 	.word	0x00000cf0


	//   ....[1]....
        /*0048*/ 	.word	0x00000d90


	//   ....[2]....
        /*004c*/ 	.word	0x000020f0


	//   ....[3]....
        /*0050*/ 	.word	0x00003e50


	//   ....[4]....
        /*0054*/ 	.word	0x00003e80


	//   ....[5]....
        /*0058*/ 	.word	0x00003ed0


	//   ....[6]....
        /*005c*/ 	.word	0x000047f0


	//   ....[7]....
        /*0060*/ 	.word	0x00004850


	//   ....[8]....
        /*0064*/ 	.word	0x00004930


	//   ....[9]....
        /*0068*/ 	.word	0x000049a0


	//   ....[10]....
        /*006c*/ 	.word	0x00004ab0


	//   ....[11]....
        /*0070*/ 	.word	0x00004b40


	//   ....[12]....
        /*0074*/ 	.word	0x00004d10


	//   ....[13]....
        /*0078*/ 	.word	0x00004e70


	//----- nvinfo : EIATTR_COOP_GROUP_MASK_REGIDS
	.align		4
.L_39:
        /*007c*/ 	.byte	0x04, 0x29
        /*007e*/ 	.short	(.L_41 - .L_40)


	//   ....[0]....
.L_40:
        /*0080*/ 	.word	0xffffffff


	//   ....[1]....
        /*0084*/ 	.word	0xffffffff


	//   ....[2]....
        /*0088*/ 	.word	0xffffffff


	//   ....[3]....
        /*008c*/ 	.word	0xffffffff


	//   ....[4]....
        /*0090*/ 	.word	0xffffffff


	//   ....[5]....
        /*0094*/ 	.word	0xffffffff


	//   ....[6]....
        /*0098*/ 	.word	0xffffffff


	//   ....[7]....
        /*009c*/ 	.word	0xffffffff


	//   ....[8]....
        /*00a0*/ 	.word	0xffffffff


	//   ....[9]....
        /*00a4*/ 	.word	0xffffffff


	//   ....[10]....
        /*00a8*/ 	.word	0xffffffff


	//   ....[11]....
        /*00ac*/ 	.word	0xffffffff


	//   ....[12]....
        /*00b0*/ 	.word	0xffffffff


	//   ....[13]....
        /*00b4*/ 	.word	0xffffffff


	//----- nvinfo : EIATTR_COOP_GROUP_INSTR_OFFSETS
	.align		4
.L_41:
        /*00b8*/ 	.byte	0x04, 0x28
        /*00ba*/ 	.short	(.L_43 - .L_42)


	//   ....[0]....
.L_42:
        /*00bc*/ 	.word	0x000000c0


	//   ....[1]....
        /*00c0*/ 	.word	0x00000500


	//   ....[2]....
        /*00c4*/ 	.word	0x00000660


	//   ....[3]....
        /*00c8*/ 	.word	0x000007f0


	//   ....[4]....
        /*00cc*/ 	.word	0x000008e0


	//   ....[5]....
        /*00d0*/ 	.word	0x00000a40


	//   ....[6]....
        /*00d4*/ 	.word	0x00000bd0


	//   ....[7]....
        /*00d8*/ 	.word	0x00000e10


	//   ....[8]....
        /*00dc*/ 	.word	0x00001fd0


	//   ....[9]....
        /*00e0*/ 	.word	0x00002d20


	//   ....[10]....
        /*00e4*/ 	.word	0x000031f0


	//   ....[11]....
        /*00e8*/ 	.word	0x00003220


	//   ....[12]....
        /*00ec*/ 	.word	0x00003d60


	//   ....[13]....
        /*00f0*/ 	.word	0x00003f70


	//----- nvinfo : EIATTR_VRC_CTA_INIT_COUNT
	.align		4
.L_43:
        /*00f4*/ 	.byte	0x02, 0x4a
        /*00f6*/ 	.byte	0x80
	.zero		1


	//----- nvinfo : EIATTR_SYSCALL_OFFSETS
	.align		4
        /*00f8*/ 	.byte	0x04, 0x46
        /*00fa*/ 	.short	(.L_45 - .L_44)


	//   ....[0]....
.L_44:
        /*00fc*/ 	.word	0x000058f0


	//   ....[1]....
        /*0100*/ 	.word	0x000059e0


	//   ....[2]....
        /*0104*/ 	.word	0x00006150


	//   ....[3]....
        /*0108*/ 	.word	0x00006dd0


	//   ....[4]....
        /*010c*/ 	.word	0x00007a20


	//   ....[5]....
        /*0110*/ 	.word	0x00008670


	//----- nvinfo : EIATTR_MBARRIER_INSTR_OFFSETS
	.align		4
.L_45:
        /*0114*/ 	.byte	0x04, 0x39
        /*0116*/ 	.short	(.L_47 - .L_46)


	//   ....[0]....
.L_46:
        /*0118*/ 	.word	0x000005f0
        /*011c*/ 	.word	0x000000ff
        /*0120*/ 	.word	0x00000000
        /*0124*/ 	.short	0x0100
        /*0126*/ 	.byte	0x08
	.zero		1


	//   ....[1]....
        /*0128*/ 	.word	0x00000600
        /*012c*/ 	.word	0x000000ff
        /*0130*/ 	.word	0x00000018
        /*0134*/ 	.short	0x0100
        /*0136*/ 	.byte	0x08
	.zero		1


	//   ....[2]....
        /*0138*/ 	.word	0x00000610
        /*013c*/ 	.word	0x000000ff
        /*0140*/ 	.word	0x00000008
        /*0144*/ 	.short	0x0100
        /*0146*/ 	.byte	0x08
	.zero		1


	//   ....[3]....
        /*0148*/ 	.word	0x00000620
        /*014c*/ 	.word	0x000000ff
        /*0150*/ 	.word	0x00000020
        /*0154*/ 	.short	0x0100
        /*0156*/ 	.byte	0x08
	.zero		1


	//   ....[4]....
        /*0158*/ 	.word	0x00000630
        /*015c*/ 	.word	0x000000ff
        /*0160*/ 	.word	0x00000010
        /*0164*/ 	.short	0x0100
        /*0166*/ 	.byte	0x08
	.zero		1


	//   ....[5]....
        /*0168*/ 	.word	0x00000640
        /*016c*/ 	.word	0x000000ff
        /*0170*/ 	.word	0x00000028
        /*0174*/ 	.short	0x0100
        /*0176*/ 	.byte	0x08
	.zero		1


	//   ....[6]....
        /*0178*/ 	.word	0x00000760
        /*017c*/ 	.word	0x000000ff
        /*0180*/ 	.word	0x00000030
        /*0184*/ 	.short	0x0100
        /*0186*/ 	.byte	0x09
	.zero		1


	//   ....[7]....
        /*0188*/ 	.word	0x00000770
        /*018c*/ 	.word	0x000000ff
        /*0190*/ 	.word	0x00000050
        /*0194*/ 	.short	0x0100
        /*0196*/ 	.byte	0x09
	.zero		1


	//   ....[8]....
        /*0198*/ 	.word	0x00000780
        /*019c*/ 	.word	0x000000ff
        /*01a0*/ 	.word	0x00000038
        /*01a4*/ 	.short	0x0100
        /*01a6*/ 	.byte	0x09
	.zero		1


	//   ....[9]....
        /*01a8*/ 	.word	0x00000790
        /*01ac*/ 	.word	0x000000ff
        /*01b0*/ 	.word	0x00000058
        /*01b4*/ 	.short	0x0100
        /*01b6*/ 	.byte	0x09
	.zero		1


	//   ....[10]....
        /*01b8*/ 	.word	0x000007a0
        /*01bc*/ 	.word	0x000000ff
        /*01c0*/ 	.word	0x00000040
        /*01c4*/ 	.short	0x0100
        /*01c6*/ 	.byte	0x09
	.zero		1


	//   ....[11]....
        /*01c8*/ 	.word	0x000007b0
        /*01cc*/ 	.word	0x000000ff
        /*01d0*/ 	.word	0x00000060
        /*01d4*/ 	.short	0x0100
        /*01d6*/ 	.byte	0x09
	.zero		1


	//   ....[12]....
        /*01d8*/ 	.word	0x000007c0
        /*01dc*/ 	.word	0x000000ff
        /*01e0*/ 	.word	0x00000048
        /*01e4*/ 	.short	0x0100
        /*01e6*/ 	.byte	0x09
	.zero		1


	//   ....[13]....
        /*01e8*/ 	.word	0x000007d0
        /*01ec*/ 	.word	0x000000ff
        /*01f0*/ 	.word	0x00000068
        /*01f4*/ 	.short	0x0100
        /*01f6*/ 	.byte	0x09
	.zero		1


	//   ....[14]....
        /*01f8*/ 	.word	0x000008b0
        /*01fc*/ 	.word	0x000000ff
        /*0200*/ 	.word	0x00000070
        /*0204*/ 	.short	0x0100
        /*0206*/ 	.byte	0x08
	.zero		1


	//   ....[15]....
        /*0208*/ 	.word	0x000008c0
        /*020c*/ 	.word	0x000000ff
        /*0210*/ 	.word	0x00000078
        /*0214*/ 	.short	0x0100
        /*0216*/ 	.byte	0x08
	.zero		1


	//   ....[16]....
        /*0218*/ 	.word	0x000009f0
        /*021c*/ 	.word	0x000000ff
        /*0220*/ 	.word	0x00000080
        /*0224*/ 	.short	0x0100
        /*0226*/ 	.byte	0x08
	.zero		1


	//   ....[17]....
        /*0228*/ 	.word	0x00000a00
        /*022c*/ 	.word	0x000000ff
        /*0230*/ 	.word	0x00000090
        /*0234*/ 	.short	0x0100
        /*0236*/ 	.byte	0x08
	.zero		1


	//   ....[18]....
        /*0238*/ 	.word	0x00000a10
        /*023c*/ 	.word	0x000000ff
        /*0240*/ 	.word	0x00000088
        /*0244*/ 	.short	0x0100
        /*0246*/ 	.byte	0x08
	.zero		1


	//   ....[19]....
        /*0248*/ 	.word	0x00000a20
        /*024c*/ 	.word	0x000000ff
        /*0250*/ 	.word	0x00000098
        /*0254*/ 	.short	0x0100
        /*0256*/ 	.byte	0x08
	.zero		1


	//   ....[20]....
        /*0258*/ 	.word	0x00000b40
        /*025c*/ 	.word	0x000000ff
        /*0260*/ 	.word	0x000000a0
        /*0264*/ 	.short	0x0100
        /*0266*/ 	.byte	0x09
	.zero		1


	//   ....[21]....
        /*0268*/ 	.word	0x00000b50
        /*026c*/ 	.word	0x000000ff
        /*0270*/ 	.word	0x000000c0
        /*0274*/ 	.short	0x0100
        /*0276*/ 	.byte	0x09
	.zero		1


	//   ....[22]....
        /*0278*/ 	.word	0x00000b60
        /*027c*/ 	.word	0x000000ff
        /*0280*/ 	.word	0x000000a8
        /*0284*/ 	.short	0x0100
        /*0286*/ 	.byte	0x09
	.zero		1


	//   ....[23]....
        /*0288*/ 	.word	0x00000b70
        /*028c*/ 	.word	0x000000ff
        /*0290*/ 	.word	0x000000c8
        /*0294*/ 	.short	0x0100
        /*0296*/ 	.byte	0x09
	.zero		1


	//   ....[24]....
        /*0298*/ 	.word	0x00000b80
        /*029c*/ 	.word	0x000000ff
        /*02a0*/ 	.word	0x000000b0
        /*02a4*/ 	.short	0x0100
        /*02a6*/ 	.byte	0x09
	.zero		1


	//   ....[25]....
        /*02a8*/ 	.word	0x00000b90
        /*02ac*/ 	.word	0x000000ff
        /*02b0*/ 	.word	0x000000d0
        /*02b4*/ 	.short	0x0100
        /*02b6*/ 	.byte	0x09
	.zero		1


	//   ....[26]....
        /*02b8*/ 	.word	0x00000ba0
        /*02bc*/ 	.word	0x000000ff
        /*02c0*/ 	.word	0x000000b8
        /*02c4*/ 	.short	0x0100
        /*02c6*/ 	.byte	0x09
	.zero		1


	//   ....[27]....
        /*02c8*/ 	.word	0x00000bb0
        /*02cc*/ 	.word	0x000000ff
        /*02d0*/ 	.word	0x000000d8
        /*02d4*/ 	.short	0x0100
        /*02d6*/ 	.byte	0x09
	.zero		1


	//   ....[28]....
        /*02d8*/ 	.word	0x00000ca0
        /*02dc*/ 	.word	0x000000ff
        /*02e0*/ 	.word	0x000000e0
        /*02e4*/ 	.short	0x0100
        /*02e6*/ 	.byte	0x08
	.zero		1


	//   ....[29]....
        /*02e8*/ 	.word	0x00000cb0
        /*02ec*/ 	.word	0x000000ff
        /*02f0*/ 	.word	0x000000f0
        /*02f4*/ 	.short	0x0100
        /*02f6*/ 	.byte	0x08
	.zero		1


	//   ....[30]....
        /*02f8*/ 	.word	0x00000cc0
        /*02fc*/ 	.word	0x000000ff
        /*0300*/ 	.word	0x000000e8
        /*0304*/ 	.short	0x0100
        /*0306*/ 	.byte	0x08
	.zero		1


	//   ....[31]....
        /*0308*/ 	.word	0x00000cd0
        /*030c*/ 	.word	0x000000ff
        /*0310*/ 	.word	0x000000f8
        /*0314*/ 	.short	0x0100
        /*0316*/ 	.byte	0x08
	.zero		1


	//   ....[32]....
        /*0318*/ 	.word	0x00000dc0
        /*031c*/ 	.word	0x000000ff
        /*0320*/ 	.word	0x00000100
        /*0324*/ 	.short	0x0100
        /*0326*/ 	.byte	0x07
	.zero		1


	//   ....[33]....
        /*0328*/ 	.word	0x000017d0
        /*032c*/ 	.word	0x00000002
        /*0330*/ 	.word	0x000000f0
        /*0334*/ 	.short	0x010a
        /*0336*/ 	.byte	0xff
	.zero		1


	//   ....[34]....
        /*0338*/ 	.word	0x00001800
        /*033c*/ 	.word	0x00000002
        /*0340*/ 	.word	0x000000e0
        /*0344*/ 	.short	0x0101
        /*0346*/ 	.byte	0xff
	.zero		1


	//   ....[35]....
        /*0348*/ 	.word	0x000018d0
        /*034c*/ 	.word	0x000000ff
        /*0350*/ 	.word	0x00000018
        /*0354*/ 	.short	0x010a
        /*0356*/ 	.byte	0x08
	.zero		1


	//   ....[36]....
        /*0358*/ 	.word	0x000019d0
        /*035c*/ 	.word	0x000000ff
        /*0360*/ 	.word	0x00000018
        /*0364*/ 	.short	0x010a
        /*0366*/ 	.byte	0x21
	.zero		1


	//   ....[37]....
        /*0368*/ 	.word	0x00001b80
        /*036c*/ 	.word	0x000000ff
        /*0370*/ 	.word	0x00000018
        /*0374*/ 	.short	0x010a
        /*0376*/ 	.byte	0x08
	.zero		1


	//   ....[38]....
        /*0378*/ 	.word	0x00001c80
        /*037c*/ 	.word	0x000000ff
        /*0380*/ 	.word	0x00000078
        /*0384*/ 	.short	0x0101
        /*0386*/ 	.byte	0x06
	.zero		1


	//   ....[39]....
        /*0388*/ 	.word	0x00001ca0
        /*038c*/ 	.word	0x000000ff
        /*0390*/ 	.word	0x00000018
        /*0394*/ 	.short	0x010a
        /*0396*/ 	.byte	0x08
	.zero		1


	//   ....[40]....
        /*0398*/ 	.word	0x00001d20
        /*039c*/ 	.word	0x000000ff
        /*03a0*/ 	.word	0x00000018
        /*03a4*/ 	.short	0x010a
        /*03a6*/ 	.byte	0x11
	.zero		1


	//   ....[41]....
        /*03a8*/ 	.word	0x00001eb0
        /*03ac*/ 	.word	0x000000ff
        /*03b0*/ 	.word	0x00000018
        /*03b4*/ 	.short	0x010a
        /*03b6*/ 	.byte	0x08
	.zero		1


	//   ....[42]....
        /*03b8*/ 	.word	0x00002000
        /*03bc*/ 	.word	0x00000002
        /*03c0*/ 	.word	0x00000080
        /*03c4*/ 	.short	0x010a
        /*03c6*/ 	.byte	0xff
	.zero		1


	//   ....[43]....
        /*03c8*/ 	.word	0x000020c0
        /*03cc*/ 	.word	0x00000002
        /*03d0*/ 	.word	0x00000000
        /*03d4*/ 	.short	0x0101
        /*03d6*/ 	.byte	0xff
	.zero		1


	//   ....[44]....
        /*03d8*/ 	.word	0x00002620
        /*03dc*/ 	.word	0x000000ff
        /*03e0*/ 	.word	0x00000000
        /*03e4*/ 	.short	0x010a
        /*03e6*/ 	.byte	0x04
	.zero		1


	//   ....[45]....
        /*03e8*/ 	.word	0x000026b0
        /*03ec*/ 	.word	0x000000ff
        /*03f0*/ 	.word	0x00000000
        /*03f4*/ 	.short	0x010a
        /*03f6*/ 	.byte	0x04
	.zero		1


	//   ....[46]....
        /*03f8*/ 	.word	0x00002750
        /*03fc*/ 	.word	0x00000000
        /*0400*/ 	.word	0x00000000
        /*0404*/ 	.short	0x010a
        /*0406*/ 	.byte	0xff
	.zero		1


	//   ....[47]....
        /*0408*/ 	.word	0x00002880
        /*040c*/ 	.word	0x00000000
        /*0410*/ 	.word	0x000000e0
        /*0414*/ 	.short	0x010a
        /*0416*/ 	.byte	0xff
	.zero		1


	//   ....[48]....
        /*0418*/ 	.word	0x000028f0
        /*041c*/ 	.word	0x00000000
        /*0420*/ 	.word	0x00000000
        /*0424*/ 	.short	0x0101
        /*0426*/ 	.byte	0xff
	.zero		1


	//   ....[49]....
        /*0428*/ 	.word	0x00002910
        /*042c*/ 	.word	0x000000ff
        /*0430*/ 	.word	0x00000090
        /*0434*/ 	.short	0x010a
        /*0436*/ 	.byte	0x05
	.zero		1


	//   ....[50]....
        /*0438*/ 	.word	0x00002a30
        /*043c*/ 	.word	0x00000000
        /*0440*/ 	.word	0x00000080
        /*0444*/ 	.short	0x010a
        /*0446*/ 	.byte	0xff
	.zero		1


	//   ....[51]....
        /*0448*/ 	.word	0x00002b30
        /*044c*/ 	.word	0x00000000
        /*0450*/ 	.word	0x00000000
        /*0454*/ 	.short	0x0101
        /*0456*/ 	.byte	0xff
	.zero		1


	//   ....[52]....
        /*0458*/ 	.word	0x00002bc0
        /*045c*/ 	.word	0x000000ff
        /*0460*/ 	.word	0x00000090
        /*0464*/ 	.short	0x0106
        /*0466*/ 	.byte	0x05
	.zero		1


	//   ....[53]....
        /*0468*/ 	.word	0x00002be0
        /*046c*/ 	.word	0x000000ff
        /*0470*/ 	.word	0x00000090
        /*0474*/ 	.short	0x010a
        /*0476*/ 	.byte	0x05
	.zero		1


	//   ....[54]....
        /*0478*/ 	.word	0x00002c70
        /*047c*/ 	.word	0x000000ff
        /*0480*/ 	.word	0x00000090
        /*0484*/ 	.short	0x0106
        /*0486*/ 	.byte	0x04
	.zero		1


	//   ....[55]....
        /*0488*/ 	.word	0x00002cb0
        /*048c*/ 	.word	0x00000000
        /*0490*/ 	.word	0x00000090
        /*0494*/ 	.short	0x010a
        /*0496*/ 	.byte	0xff
	.zero		1


	//   ....[56]....
        /*0498*/ 	.word	0x00002ef0
        /*049c*/ 	.word	0x000000ff
        /*04a0*/ 	.word	0x00000008
        /*04a4*/ 	.short	0x010a
        /*04a6*/ 	.byte	0x06
	.zero		1


	//   ....[57]....
        /*04a8*/ 	.word	0x00002f10
        /*04ac*/ 	.word	0x000000ff
        /*04b0*/ 	.word	0x00000008
        /*04b4*/ 	.short	0x010a
        /*04b6*/ 	.byte	0x06
	.zero		1


	//   ....[58]....
        /*04b8*/ 	.word	0x000030a0
        /*04bc*/ 	.word	0x000000ff
        /*04c0*/ 	.word	0x00000008
        /*04c4*/ 	.short	0x010a
        /*04c6*/ 	.byte	0x06
	.zero		1


	//   ....[59]....
        /*04c8*/ 	.word	0x000030c0
        /*04cc*/ 	.word	0x000000ff
        /*04d0*/ 	.word	0x00000008
        /*04d4*/ 	.short	0x010a
        /*04d6*/ 	.byte	0x06
	.zero		1


	//   ....[60]....
        /*04d8*/ 	.word	0x00003180
        /*04dc*/ 	.word	0x000000ff
        /*04e0*/ 	.word	0x00000000
        /*04e4*/ 	.short	0x0101
        /*04e6*/ 	.byte	0x07
	.zero		1


	//   ....[61]....
        /*04e8*/ 	.word	0x00003480
        /*04ec*/ 	.word	0x00000000
        /*04f0*/ 	.word	0x00000080
        /*04f4*/ 	.short	0x010a
        /*04f6*/ 	.byte	0xff
	.zero		1


	//   ....[62]....
        /*04f8*/ 	.word	0x00003540
        /*04fc*/ 	.word	0x00000000
        /*0500*/ 	.word	0x00000000
        /*0504*/ 	.short	0x0101
        /*0506*/ 	.byte	0xff
	.zero		1


	//   ....[63]....
        /*0508*/ 	.word	0x00003600
        /*050c*/ 	.word	0x000000ff
        /*0510*/ 	.word	0x00000000
        /*0514*/ 	.short	0x010a
        /*0516*/ 	.byte	0x06
	.zero		1


	//   ....[64]....
        /*0518*/ 	.word	0x00003610
        /*051c*/ 	.word	0x000000ff
        /*0520*/ 	.word	0x000000c0
        /*0524*/ 	.short	0x010a
        /*0526*/ 	.byte	0x0a
	.zero		1


	//   ....[65]....
        /*0528*/ 	.word	0x000036c0
        /*052c*/ 	.word	0x000000ff
        /*0530*/ 	.word	0x00000000
        /*0534*/ 	.short	0x010a
        /*0536*/ 	.byte	0x09
	.zero		1


	//   ....[66]....
        /*0538*/ 	.word	0x00003800
        /*053c*/ 	.word	0x000000ff
        /*0540*/ 	.word	0x00000000
        /*0544*/ 	.short	0x010a
        /*0546*/ 	.byte	0x06
	.zero		1


	//   ....[67]....
        /*0548*/ 	.word	0x00003a50
        /*054c*/ 	.word	0x000000ff
        /*0550*/ 	.word	0x00000000
        /*0554*/ 	.short	0x010a
        /*0556*/ 	.byte	0x07
	.zero		1


	//   ....[68]....
        /*0558*/ 	.word	0x00003ae0
        /*055c*/ 	.word	0x000000ff
        /*0560*/ 	.word	0x00000000
        /*0564*/ 	.short	0x010a
        /*0566*/ 	.byte	0x07
	.zero		1


	//   ....[69]....
        /*0568*/ 	.word	0x00003b70
        /*056c*/ 	.word	0x000000ff
        /*0570*/ 	.word	0x00000000
        /*0574*/ 	.short	0x010a
        /*0576*/ 	.byte	0x07
	.zero		1


	//   ....[70]....
        /*0578*/ 	.word	0x00003c10
        /*057c*/ 	.word	0x00000000
        /*0580*/ 	.word	0x00000000
        /*0584*/ 	.short	0x010a
        /*0586*/ 	.byte	0xff
	.zero		1


	//   ....[71]....
        /*0588*/ 	.word	0x00003c50
        /*058c*/ 	.word	0x00000000
        /*0590*/ 	.word	0x00000000
        /*0594*/ 	.short	0x010a
        /*0596*/ 	.byte	0xff
	.zero		1


	//   ....[72]....
        /*0598*/ 	.word	0x00003cc0
        /*059c*/ 	.word	0x000000ff
        /*05a0*/ 	.word	0x00000000
        /*05a4*/ 	.short	0x0101
        /*05a6*/ 	.byte	0x05
	.zero		1


	//   ....[73]....
        /*05a8*/ 	.word	0x00003d00
        /*05ac*/ 	.word	0x000000ff
        /*05b0*/ 	.word	0x00000100
        /*05b4*/ 	.short	0x010a
        /*05b6*/ 	.byte	0x08
	.zero		1


	//   ....[74]....
        /*05b8*/ 	.word	0x00003d50
        /*05bc*/ 	.word	0x000000ff
        /*05c0*/ 	.word	0x00000000
        /*05c4*/ 	.short	0x0101
        /*05c6*/ 	.byte	0x05
	.zero		1


	//   ....[75]....
        /*05c8*/ 	.word	0x000041a0
        /*05cc*/ 	.word	0x00000000
        /*05d0*/ 	.word	0x00000080
        /*05d4*/ 	.short	0x010a
        /*05d6*/ 	.byte	0xff
	.zero		1


	//   ....[76]....
        /*05d8*/ 	.word	0x00004260
        /*05dc*/ 	.word	0x00000000
        /*05e0*/ 	.word	0x00000000
        /*05e4*/ 	.short	0x0101
        /*05e6*/ 	.byte	0xff
	.zero		1


	//   ....[77]....
        /*05e8*/ 	.word	0x00004580
        /*05ec*/ 	.word	0x000000ff
        /*05f0*/ 	.word	0x00000078
        /*05f4*/ 	.short	0x010a
        /*05f6*/ 	.byte	0x07
	.zero		1


	//   ....[78]....
        /*05f8*/ 	.word	0x00004770
        /*05fc*/ 	.word	0x000000ff
        /*0600*/ 	.word	0x00000050
        /*0604*/ 	.short	0x010a
        /*0606*/ 	.byte	0x07
	.zero		1


	//   ....[79]....
        /*0608*/ 	.word	0x000048e0
        /*060c*/ 	.word	0x000000ff
        /*0610*/ 	.word	0x00000030
        /*0614*/ 	.short	0x010b
        /*0616*/ 	.byte	0x07
	.zero		1


	//   ....[80]....
        /*0618*/ 	.word	0x000048f0
        /*061c*/ 	.word	0x000000ff
        /*0620*/ 	.word	0x00000000
        /*0624*/ 	.short	0x0101
        /*0626*/ 	.byte	0x08
	.zero		1


	//   ....[81]....
        /*0628*/ 	.word	0x00004900
        /*062c*/ 	.word	0x000000ff
        /*0630*/ 	.word	0x00000058
        /*0634*/ 	.short	0x010a
        /*0636*/ 	.byte	0x07
	.zero		1


	//   ....[82]....
        /*0638*/ 	.word	0x00004a50
        /*063c*/ 	.word	0x000000ff
        /*0640*/ 	.word	0x00000038
        /*0644*/ 	.short	0x010b
        /*0646*/ 	.byte	0x07
	.zero		1


	//   ....[83]....
        /*0648*/ 	.word	0x00004a60
        /*064c*/ 	.word	0x000000ff
        /*0650*/ 	.word	0x00000000
        /*0654*/ 	.short	0x0101
        /*0656*/ 	.byte	0x08
	.zero		1


	//   ....[84]....
        /*0658*/ 	.word	0x00004a70
        /*065c*/ 	.word	0x000000ff
        /*0660*/ 	.word	0x00000060
        /*0664*/ 	.short	0x010a
        /*0666*/ 	.byte	0x07
	.zero		1


	//   ....[85]....
        /*0668*/ 	.word	0x00004bf0
        /*066c*/ 	.word	0x000000ff
        /*0670*/ 	.word	0x00000040
        /*0674*/ 	.short	0x010b
        /*0676*/ 	.byte	0x07
	.zero		1


	//   ....[86]....
        /*0678*/ 	.word	0x00004c30
        /*067c*/ 	.word	0x000000ff
        /*0680*/ 	.word	0x00000000
        /*0684*/ 	.short	0x0101
        /*0686*/ 	.byte	0x08
	.zero		1


	//   ....[87]....
        /*0688*/ 	.word	0x00004c70
        /*068c*/ 	.word	0x000000ff
        /*0690*/ 	.word	0x00000068
        /*0694*/ 	.short	0x010a
        /*0696*/ 	.byte	0x07
	.zero		1


	//   ....[88]....
        /*0698*/ 	.word	0x00004eb0
        /*069c*/ 	.word	0x000000ff
        /*06a0*/ 	.word	0x00000048
        /*06a4*/ 	.short	0x010b
        /*06a6*/ 	.byte	0x07
	.zero		1


	//   ....[89]....
        /*06a8*/ 	.word	0x00004ed0
        /*06ac*/ 	.word	0x000000ff
        /*06b0*/ 	.word	0x00000000
        /*06b4*/ 	.short	0x0101
        /*06b6*/ 	.byte	0x0d
	.zero		1


	//   ....[90]....
        /*06b8*/ 	.word	0x00004f00
        /*06bc*/ 	.word	0x000000ff
        /*06c0*/ 	.word	0x00000050
        /*06c4*/ 	.short	0x010a
        /*06c6*/ 	.byte	0x07
	.zero		1


	//   ....[91]....
        /*06c8*/ 	.word	0x00004f20
        /*06cc*/ 	.word	0x000000ff
        /*06d0*/ 	.word	0x00000058
        /*06d4*/ 	.short	0x010a
        /*06d6*/ 	.byte	0x07
	.zero		1


	//   ....[92]....
        /*06d8*/ 	.word	0x00004f40
        /*06dc*/ 	.word	0x000000ff
        /*06e0*/ 	.word	0x00000060
        /*06e4*/ 	.short	0x010a
        /*06e6*/ 	.byte	0x07
	.zero		1


	//   ....[93]....
        /*06e8*/ 	.word	0x00004f80
        /*06ec*/ 	.word	0x00000000
        /*06f0*/ 	.word	0x00000068
        /*06f4*/ 	.short	0x010a
        /*06f6*/ 	.byte	0xff
	.zero		1


	//   ....[94]....
        /*06f8*/ 	.word	0x000052b0
        /*06fc*/ 	.word	0x00000000
        /*0700*/ 	.word	0x00000080
        /*0704*/ 	.short	0x010a
        /*0706*/ 	.byte	0xff
	.zero		1


	//   ....[95]....
        /*0708*/ 	.word	0x000053c0
        /*070c*/ 	.word	0x00000000
        /*0710*/ 	.word	0x00000000
        /*0714*/ 	.short	0x0101
        /*0716*/ 	.byte	0xff
	.zero		1


	//   ....[96]....
        /*0718*/ 	.word	0x00005e10
        /*071c*/ 	.word	0x000000ff
        /*0720*/ 	.word	0x00000030
        /*0724*/ 	.short	0x010a
        /*0726*/ 	.byte	0x30
	.zero		1


	//   ....[97]....
        /*0728*/ 	.word	0x00005e50
        /*072c*/ 	.word	0x00000070
        /*0730*/ 	.word	0x000000a0
        /*0734*/ 	.short	0x010a
        /*0736*/ 	.byte	0xff
	.zero		1


	//   ....[98]....
        /*0738*/ 	.word	0x00005f40
        /*073c*/ 	.word	0x000000ff
        /*0740*/ 	.word	0x00000030
        /*0744*/ 	.short	0x010a
        /*0746*/ 	.byte	0x30
	.zero		1


	//   ....[99]....
        /*0748*/ 	.word	0x00006030
        /*074c*/ 	.word	0x00000070
        /*0750*/ 	.word	0x000000a0
        /*0754*/ 	.short	0x010a
        /*0756*/ 	.byte	0xff
	.zero		1


	//   ....[100]....
        /*0758*/ 	.word	0x00006b00
        /*075c*/ 	.word	0x00000000
        /*0760*/ 	.word	0x00000000
        /*0764*/ 	.short	0x0101
        /*0766*/ 	.byte	0xff
	.zero		1


	//   ....[101]....
        /*0768*/ 	.word	0x00006b10
        /*076c*/ 	.word	0x00000002
        /*0770*/ 	.word	0x00000030
        /*0774*/ 	.short	0x010a
        /*0776*/ 	.byte	0xff
	.zero		1


	//   ....[102]....
        /*0778*/ 	.word	0x00006bf0
        /*077c*/ 	.word	0x00000002
        /*0780*/ 	.word	0x00000030
        /*0784*/ 	.short	0x010a
        /*0786*/ 	.byte	0xff
	.zero		1


	//   ....[103]....
        /*0788*/ 	.word	0x00007750
        /*078c*/ 	.word	0x0000003f
        /*0790*/ 	.word	0x00000000
        /*0794*/ 	.short	0x0101
        /*0796*/ 	.byte	0xff
	.zero		1


	//   ....[104]....
        /*0798*/ 	.word	0x00007770
        /*079c*/ 	.word	0x00000000
        /*07a0*/ 	.word	0x00000030
        /*07a4*/ 	.short	0x010a
        /*07a6*/ 	.byte	0xff
	.zero		1


	//   ....[105]....
        /*07a8*/ 	.word	0x00007840
        /*07ac*/ 	.word	0x00000000
        /*07b0*/ 	.word	0x00000030
        /*07b4*/ 	.short	0x010a
        /*07b6*/ 	.byte	0xff
	.zero		1


	//   ....[106]....
        /*07b8*/ 	.word	0x000083a0
        /*07bc*/ 	.word	0x0000003f
        /*07c0*/ 	.word	0x00000000
        /*07c4*/ 	.short	0x0101
        /*07c6*/ 	.byte	0xff
	.zero		1


	//   ....[107]....
        /*07c8*/ 	.word	0x000083c0
        /*07cc*/ 	.word	0x00000000
        /*07d0*/ 	.word	0x00000030
        /*07d4*/ 	.short	0x010a
        /*07d6*/ 	.byte	0xff
	.zero		1


	//   ....[108]....
        /*07d8*/ 	.word	0x00008490
        /*07dc*/ 	.word	0x00000000
        /*07e0*/ 	.word	0x00000030
        /*07e4*/ 	.short	0x010a
        /*07e6*/ 	.byte	0xff
	.zero		1


	//   ....[109]....
        /*07e8*/ 	.word	0x00008880
        /*07ec*/ 	.word	0x00000070
        /*07f0*/ 	.word	0x00000000
        /*07f4*/ 	.short	0x0101
        /*07f6*/ 	.byte	0xff
	.zero		1


	//   ....[110]....
        /*07f8*/ 	.word	0x00009040
        /*07fc*/ 	.word	0x00000000
        /*0800*/ 	.word	0x00000000
        /*0804*/ 	.short	0x0101
        /*0806*/ 	.byte	0xff
	.zero		1


	//   ....[111]....
        /*0808*/ 	.word	0x000092b0
        /*080c*/ 	.word	0x000000ff
        /*0810*/ 	.word	0x00000000
        /*0814*/ 	.short	0x0101
        /*0816*/ 	.byte	0x04
	.zero		1


	//   ....[112]....
        /*0818*/ 	.word	0x000092d0
        /*081c*/ 	.word	0x00000002
        /*0820*/ 	.word	0x000000f0
        /*0824*/ 	.short	0x010a
        /*0826*/ 	.byte	0xff
	.zero		1


	//   ....[113]....
        /*0828*/ 	.word	0x00009330
        /*082c*/ 	.word	0x00000002
        /*0830*/ 	.word	0x00000018
        /*0834*/ 	.short	0x010a
        /*0836*/ 	.byte	0xff
	.zero		1


	//   ....[114]....
        /*0838*/ 	.word	0x00009390
        /*083c*/ 	.word	0x00000002
        /*0840*/ 	.word	0x00000018
        /*0844*/ 	.short	0x010a
        /*0846*/ 	.byte	0xff
	.zero		1


	//   ....[115]....
        /*0848*/ 	.word	0x000093e0
        /*084c*/ 	.word	0x00000002
        /*0850*/ 	.word	0x00000080
        /*0854*/ 	.short	0x010a
        /*0856*/ 	.byte	0xff
	.zero		1


	//   ....[116]....
        /*0858*/ 	.word	0x00009440
        /*085c*/ 	.word	0x00000000
        /*0860*/ 	.word	0x00000000
        /*0864*/ 	.short	0x010a
        /*0866*/ 	.byte	0xff
	.zero		1


	//   ....[117]....
        /*0868*/ 	.word	0x000094a0
        /*086c*/ 	.word	0x00000000
        /*0870*/ 	.word	0x00000000
        /*0874*/ 	.short	0x010a
        /*0876*/ 	.byte	0xff
	.zero		1


	//   ....[118]....
        /*0878*/ 	.word	0x000094f0
        /*087c*/ 	.word	0x00000000
        /*0880*/ 	.word	0x000000e0
        /*0884*/ 	.short	0x010a
        /*0886*/ 	.byte	0xff
	.zero		1


	//   ....[119]....
        /*0888*/ 	.word	0x00009550
        /*088c*/ 	.word	0x00000000
        /*0890*/ 	.word	0x00000090
        /*0894*/ 	.short	0x010a
        /*0896*/ 	.byte	0xff
	.zero		1


	//   ....[120]....
        /*0898*/ 	.word	0x000095a0
        /*089c*/ 	.word	0x00000000
        /*08a0*/ 	.word	0x00000080
        /*08a4*/ 	.short	0x010a
        /*08a6*/ 	.byte	0xff
	.zero		1


	//   ....[121]....
        /*08a8*/ 	.word	0x00009600
        /*08ac*/ 	.word	0x00000000
        /*08b0*/ 	.word	0x00000090
        /*08b4*/ 	.short	0x010a
        /*08b6*/ 	.byte	0xff
	.zero		1


	//   ....[122]....
        /*08b8*/ 	.word	0x00009660
        /*08bc*/ 	.word	0x00000004
        /*08c0*/ 	.word	0x00000008
        /*08c4*/ 	.short	0x010a
        /*08c6*/ 	.byte	0xff
	.zero		1


	//   ....[123]....
        /*08c8*/ 	.word	0x00009740
        /*08cc*/ 	.word	0x00000002
        /*08d0*/ 	.word	0x00000008
        /*08d4*/ 	.short	0x010a
        /*08d6*/ 	.byte	0xff
	.zero		1


	//   ....[124]....
        /*08d8*/ 	.word	0x00009790
        /*08dc*/ 	.word	0x00000000
        /*08e0*/ 	.word	0x00000080
        /*08e4*/ 	.short	0x010a
        /*08e6*/ 	.byte	0xff
	.zero		1


	//   ....[125]....
        /*08e8*/ 	.word	0x000097f0
        /*08ec*/ 	.word	0x00000000
        /*08f0*/ 	.word	0x000000c0
        /*08f4*/ 	.short	0x010a
        /*08f6*/ 	.byte	0xff
	.zero		1


	//   ....[126]....
        /*08f8*/ 	.word	0x00009850
        /*08fc*/ 	.word	0x00000000
        /*0900*/ 	.word	0x00000000
        /*0904*/ 	.short	0x010a
        /*0906*/ 	.byte	0xff
	.zero		1


	//   ....[127]....
        /*0908*/ 	.word	0x000098b0
        /*090c*/ 	.word	0x00000000
        /*0910*/ 	.word	0x00000000
        /*0914*/ 	.short	0x010a
        /*0916*/ 	.byte	0xff
	.zero		1


	//   ....[128]....
        /*0918*/ 	.word	0x00009910
        /*091c*/ 	.word	0x00000000
        /*0920*/ 	.word	0x00000000
        /*0924*/ 	.short	0x010a
        /*0926*/ 	.byte	0xff
	.zero		1


	//   ....[129]....
        /*0928*/ 	.word	0x00009970
        /*092c*/ 	.word	0x00000000
        /*0930*/ 	.word	0x00000000
        /*0934*/ 	.short	0x010a
        /*0936*/ 	.byte	0xff
	.zero		1


	//   ....[130]....
        /*0938*/ 	.word	0x000099d0
        /*093c*/ 	.word	0x00000000
        /*0940*/ 	.word	0x00000100
        /*0944*/ 	.short	0x010a
        /*0946*/ 	.byte	0xff
	.zero		1


	//   ....[131]....
        /*0948*/ 	.word	0x00009a20
        /*094c*/ 	.word	0x00000000
        /*0950*/ 	.word	0x00000080
        /*0954*/ 	.short	0x010a
        /*0956*/ 	.byte	0xff
	.zero		1


	//   ....[132]....
        /*0958*/ 	.word	0x00009a80
        /*095c*/ 	.word	0x00000000
        /*0960*/ 	.word	0x00000078
        /*0964*/ 	.short	0x010a
        /*0966*/ 	.byte	0xff
	.zero		1


	//   ....[133]....
        /*0968*/ 	.word	0x00009ae0
        /*096c*/ 	.word	0x00000000
        /*0970*/ 	.word	0x00000050
        /*0974*/ 	.short	0x010a
        /*0976*/ 	.byte	0xff
	.zero		1


	//   ....[134]....
        /*0978*/ 	.word	0x00009b40
        /*097c*/ 	.word	0x00000000
        /*0980*/ 	.word	0x00000058
        /*0984*/ 	.short	0x010a
        /*0986*/ 	.byte	0xff
	.zero		1


	//   ....[135]....
        /*0988*/ 	.word	0x00009ba0
        /*098c*/ 	.word	0x00000000
        /*0990*/ 	.word	0x00000060
        /*0994*/ 	.short	0x010a
        /*0996*/ 	.byte	0xff
	.zero		1


	//   ....[136]....
        /*0998*/ 	.word	0x00009c00
        /*099c*/ 	.word	0x00000000
        /*09a0*/ 	.word	0x00000068
        /*09a4*/ 	.short	0x010a
        /*09a6*/ 	.byte	0xff
	.zero		1


	//   ....[137]....
        /*09a8*/ 	.word	0x00009c60
        /*09ac*/ 	.word	0x00000000
        /*09b0*/ 	.word	0x00000050
        /*09b4*/ 	.short	0x010a
        /*09b6*/ 	.byte	0xff
	.zero		1


	//   ....[138]....
        /*09b8*/ 	.word	0x00009cc0
        /*09bc*/ 	.word	0x00000000
        /*09c0*/ 	.word	0x00000058
        /*09c4*/ 	.short	0x010a
        /*09c6*/ 	.byte	0xff
	.zero		1


	//   ....[139]....
        /*09c8*/ 	.word	0x00009d20
        /*09cc*/ 	.word	0x00000000
        /*09d0*/ 	.word	0x00000060
        /*09d4*/ 	.short	0x010a
        /*09d6*/ 	.byte	0xff
	.zero		1


	//   ....[140]....
        /*09d8*/ 	.word	0x00009d70
        /*09dc*/ 	.word	0x00000000
        /*09e0*/ 	.word	0x00000080
        /*09e4*/ 	.short	0x010a
        /*09e6*/ 	.byte	0xff
	.zero		1


	//   ....[141]....
        /*09e8*/ 	.word	0x00009dd0
        /*09ec*/ 	.word	0x00000002
        /*09f0*/ 	.word	0x00000030
        /*09f4*/ 	.short	0x010a
        /*09f6*/ 	.byte	0xff
	.zero		1


	//   ....[142]....
        /*09f8*/ 	.word	0x00009e20
        /*09fc*/ 	.word	0x00000070
        /*0a00*/ 	.word	0x000000a0
        /*0a04*/ 	.short	0x010a
        /*0a06*/ 	.byte	0xff
	.zero		1


	//   ....[143]....
        /*0a08*/ 	.word	0x00009e70
        /*0a0c*/ 	.word	0x00000002
        /*0a10*/ 	.word	0x00000030
        /*0a14*/ 	.short	0x010a
        /*0a16*/ 	.byte	0xff
	.zero		1


	//   ....[144]....
        /*0a18*/ 	.word	0x00009ec0
        /*0a1c*/ 	.word	0x00000000
        /*0a20*/ 	.word	0x00000030
        /*0a24*/ 	.short	0x010a
        /*0a26*/ 	.byte	0xff
	.zero		1


	//   ....[145]....
        /*0a28*/ 	.word	0x00009f10
        /*0a2c*/ 	.word	0x00000000
        /*0a30*/ 	.word	0x00000030
        /*0a34*/ 	.short	0x010a
        /*0a36*/ 	.byte	0xff
	.zero		1


	//----- nvinfo : EIATTR_NUM_MBARRIERS
	.align		4
.L_47:
        /*0a38*/ 	.byte	0x03, 0x38
        /*0a3a*/ 	.short	0x0021


	//----- nvinfo : EIATTR_EXIT_INSTR_OFFSETS
	.align		4
        /*0a3c*/ 	.byte	0x04, 0x1c
        /*0a3e*/ 	.short	(.L_49 - .L_48)


	//   ....[0]....
.L_48:
        /*0a40*/ 	.word	0x00002780


	//   ....[1]....
        /*0a44*/ 	.word	0x00002c80


	//   ....[2]....
        /*0a48*/ 	.word	0x00002ce0


	//   ....[3]....
        /*0a4c*/ 	.word	0x00003f80


	//   ....[4]....
        /*0a50*/ 	.word	0x00004fb0


	//   ....[5]....
        /*0a54*/ 	.word	0x00004ff0


	//   ....[6]....
        /*0a58*/ 	.word	0x000091a0


	//   ....[7]....
        /*0a5c*/ 	.word	0x00009220


	//   ....[8]....
        /*0a60*/ 	.word	0x00009250


	//   ....[9]....
        /*0a64*/ 	.word	0x000092c0


	//----- nvinfo : EIATTR_MAX_THREADS
	.align		4
.L_49:
        /*0a68*/ 	.byte	0x04, 0x05
        /*0a6a*/ 	.short	(.L_51 - .L_50)
.L_50:
        /*0a6c*/ 	.word	0x00000100
        /*0a70*/ 	.word	0x00000001
        /*0a74*/ 	.word	0x00000001


	//----- nvinfo : EIATTR_CRS_STACK_SIZE
	.align		4
.L_51:
        /*0a78*/ 	.byte	0x04, 0x1e
        /*0a7a*/ 	.short	(.L_53 - .L_52)
.L_52:
        /*0a7c*/ 	.word	0x00000000


	//----- nvinfo : EIATTR_CBANK_PARAM_SIZE
	.align		4
.L_53:
        /*0a80*/ 	.byte	0x03, 0x19
        /*0a82*/ 	.short	0x0800


	//----- nvinfo : EIATTR_PARAM_CBANK
	.align		4
        /*0a84*/ 	.byte	0x04, 0x0a
        /*0a86*/ 	.short	(.L_55 - .L_54)
	.align		4
.L_54:
        /*0a88*/ 	.word	index@(.nv.constant0._ZN7cutlass13device_kernelINS_4gemm6kernel13GemmUniversalIN4cute5tupleIJiiiiEEENS1_10collective13CollectiveMmaINS1_35MainloopSm100TmaUmmaWarpSpecializedILi3ELi2ELi4ENS5_IJNS4_1CILi2EEENSA_ILi1EEESC_EEEEENS5_IJNSA_ILi256EEENSA_ILi128EEENSA_ILi32EEEEEENS_10bfloat16_tENS5_IJlSC_lEEESJ_SK_NS4_8TiledMMAINS4_8MMA_AtomIJNS4_26SM100_MMA_F16BF16_2x1SM_SSISJ_SJ_fLi256ELi128ELNS4_4UMMA5MajorE0ELSP_0ELNSO_7ScaleInE0ELSQ_0EEEEEENS4_6LayoutINS5_IJSC_SC_SC_EEENS5_IJNSA_ILi0EEESV_SV_EEEEENS5_IJNS4_10UnderscoreESY_SY_EEEEENS4_18SM100_TMA_2SM_LOADENS4_14ComposedLayoutINS4_7SwizzleILi2ELi4ELi3EEENS4_18smem_ptr_flag_bitsILi16EEENST_INS5_IJNSA_ILi8EEESH_EEENS5_IJSH_SC_EEEEEEEvNS4_8identityES11_S1B_vS1C_EENS_8epilogue10collective18CollectiveEpilogueINS1E_23Sm100TmaWarpSpecializedILi4ELi2ELi32ELb1ELb0EEEJNS5_IJSG_SG_SH_EEENS5_IJNST_ISG_SC_EENST_ISH_SC_EEEEESJ_SK_SJ_SK_NS1E_6fusion15FusionCallbacksIS1I_NS1N_17LinearCombinationISJ_fSJ_fLNS_15FloatRoundStyleE2EEES1J_S1M_JEEENS4_5SM1004TMEM4LOAD26SM100_TMEM_LOAD_32dp32b32xENS4_13SM90_TMA_LOADES1B_NS4_39AutoVectorizingCopyWithAssumedAlignmentILi128EEENS4_14SM90_TMA_STOREES1B_S1Z_S1Z_EEEvvEEEEvNT_6ParamsE)
        /*0a8c*/ 	.short	0x0380
        /*0a8e*/ 	.short	0x0800


	//----- nvinfo : EIATTR_SW_WAR
	.align		4
.L_55:
        /*0a90*/ 	.byte	0x04, 0x36
        /*0a92*/ 	.short	(.L_57 - .L_56)
.L_56:
        /*0a94*/ 	.word	0x00000008
.L_57:


//--------------------- .nv.callgraph             --------------------------
	.section	.nv.callgraph,"",@"SHT_CUDA_CALLGRAPH"
	.align	4
	.sectionentsize	8
	.align		4
        /*0000*/ 	.word	0x00000000
	.align		4
        /*0004*/ 	.word	0xffffffff
	.align		4
        /*0008*/ 	.word	index@(_ZN7cutlass13device_kernelINS_4gemm6kernel13GemmUniversalIN4cute5tupleIJiiiiEEENS1_10collective13CollectiveMmaINS1_35MainloopSm100TmaUmmaWarpSpecializedILi3ELi2ELi4ENS5_IJNS4_1CILi2EEENSA_ILi1EEESC_EEEEENS5_IJNSA_ILi256EEENSA_ILi128EEENSA_ILi32EEEEEENS_10bfloat16_tENS5_IJlSC_lEEESJ_SK_NS4_8TiledMMAINS4_8MMA_AtomIJNS4_26SM100_MMA_F16BF16_2x1SM_SSISJ_SJ_fLi256ELi128ELNS4_4UMMA5MajorE0ELSP_0ELNSO_7ScaleInE0ELSQ_0EEEEEENS4_6LayoutINS5_IJSC_SC_SC_EEENS5_IJNSA_ILi0EEESV_SV_EEEEENS5_IJNS4_10UnderscoreESY_SY_EEEEENS4_18SM100_TMA_2SM_LOADENS4_14ComposedLayoutINS4_7SwizzleILi2ELi4ELi3EEENS4_18smem_ptr_flag_bitsILi16EEENST_INS5_IJNSA_ILi8EEESH_EEENS5_IJSH_SC_EEEEEEEvNS4_8identityES11_S1B_vS1C_EENS_8epilogue10collective18CollectiveEpilogueINS1E_23Sm100TmaWarpSpecializedILi4ELi2ELi32ELb1ELb0EEEJNS5_IJSG_SG_SH_EEENS5_IJNST_ISG_SC_EENST_ISH_SC_EEEEESJ_SK_SJ_SK_NS1E_6fusion15FusionCallbacksIS1I_NS1N_17LinearCombinationISJ_fSJ_fLNS_15FloatRoundStyleE2EEES1J_S1M_JEEENS4_5SM1004TMEM4LOAD26SM100_TMEM_LOAD_32dp32b32xENS4_13SM90_TMA_LOADES1B_NS4_39AutoVectorizingCopyWithAssumedAlignmentILi128EEENS4_14SM90_TMA_STOREES1B_S1Z_S1Z_EEEvvEEEEvNT_6ParamsE)
	.align		4
        /*000c*/ 	.word	index@(__assertfail)
	.align		4
        /*0010*/ 	.word	0x00000000
	.align		4
        /*0014*/ 	.word	0xfffffffe
	.align		4
        /*0018*/ 	.word	0x00000000
	.align		4
        /*001c*/ 	.word	0xfffffffd
	.align		4
        /*0020*/ 	.word	0x00000000
	.align		4
        /*0024*/ 	.word	0xfffffffc


//--------------------- .nv.constant4             --------------------------
	.section	.nv.constant4,"a",@progbits
	.align	8
	.align		8
.nv.constant4:
        /*0000*/ 	.dword	__assertfail
	.align		8
        /*0008*/ 	.dword	__unnamed_1
	.align		8
        /*0010*/ 	.dword	__unnamed_2
	.align		8
        /*0018*/ 	.dword	_ZN39_INTERNAL_4f47de2b_4_k_cu_861c9bdd_81244cuda3std3__45__cpo5beginE
	.align		8
        /*0020*/ 	.dword	_ZN39_INTERNAL_4f47de2b_4_k_cu_861c9bdd_81244cuda3std3__45__cpo3endE
	.align		8
        /*0028*/ 	.dword	_ZN39_INTERNAL_4f47de2b_4_k_cu_861c9bdd_81244cuda3std3__45__cpo6cbeginE
	.align		8
        /*0030*/ 	.dword	_ZN39_INTERNAL_4f47de2b_4_k_cu_861c9bdd_81244cuda3std3__45__cpo4cendE
	.align		8
        /*0038*/ 	.dword	_ZN39_INTERNAL_4f47de2b_4_k_cu_861c9bdd_81244cuda3std3__441_GLOBAL__N__4f47de2b_4_k_cu_861c9bdd_81246ignoreE
	.align		8
        /*0040*/ 	.dword	_ZN39_INTERNAL_4f47de2b_4_k_cu_861c9bdd_81244cuda3std3__419piecewise_constructE
	.align		8
        /*0048*/ 	.dword	_ZN39_INTERNAL_4f47de2b_4_k_cu_861c9bdd_81244cuda3std3__48in_placeE
	.align		8
        /*0050*/ 	.dword	_ZN39_INTERNAL_4f47de2b_4_k_cu_861c9bdd_81244cuda3std6ranges3__45__cpo4swapE
	.align		8
        /*0058*/ 	.dword	_ZN39_INTERNAL_4f47de2b_4_k_cu_861c9bdd_81244cuda3std6ranges3__45__cpo9iter_moveE
	.align		8
        /*0060*/ 	.dword	_ZN39_INTERNAL_4f47de2b_4_k_cu_861c9bdd_81244cute7productE
	.align		8
        /*0068*/ 	.dword	_ZN39_INTERNAL_4f47de2b_4_k_cu_861c9bdd_81244cute1_E
	.align		8
        /*0070*/ 	.dword	$str$25
	.align		8
        /*0078*/ 	.dword	$str$26
	.align		8
        /*0080*/ 	.dword	$str$27
	.align		8
        /*0088*/ 	.dword	$str$28


//--------------------- .text._ZN7cutlass13device_kernelINS_4gemm6kernel13GemmUniversalIN4cute5tupleIJiiiiEEENS1_10collective13CollectiveMmaINS1_35MainloopSm100TmaUmmaWarpSpecializedILi3ELi2ELi4ENS5_IJNS4_1CILi2EEENSA_ILi1EEESC_EEEEENS5_IJNSA_ILi256EEENSA_ILi128EEENSA_ILi32EEEEEENS_10bfloat16_tENS5_IJlSC_lEEESJ_SK_NS4_8TiledMMAINS4_8MMA_AtomIJNS4_26SM100_MMA_F16BF16_2x1SM_SSISJ_SJ_fLi256ELi128ELNS4_4UMMA5MajorE0ELSP_0ELNSO_7ScaleInE0ELSQ_0EEEEEENS4_6LayoutINS5_IJSC_SC_SC_EEENS5_IJNSA_ILi0EEESV_SV_EEEEENS5_IJNS4_10UnderscoreESY_SY_EEEEENS4_18SM100_TMA_2SM_LOADENS4_14ComposedLayoutINS4_7SwizzleILi2ELi4ELi3EEENS4_18smem_ptr_flag_bitsILi16EEENST_INS5_IJNSA_ILi8EEESH_EEENS5_IJSH_SC_EEEEEEEvNS4_8identityES11_S1B_vS1C_EENS_8epilogue10collective18CollectiveEpilogueINS1E_23Sm100TmaWarpSpecializedILi4ELi2ELi32ELb1ELb0EEEJNS5_IJSG_SG_SH_EEENS5_IJNST_ISG_SC_EENST_ISH_SC_EEEEESJ_SK_SJ_SK_NS1E_6fusion15FusionCallbacksIS1I_NS1N_17LinearCombinationISJ_fSJ_fLNS_15FloatRoundStyleE2EEES1J_S1M_JEEENS4_5SM1004TMEM4LOAD26SM100_TMEM_LOAD_32dp32b32xENS4_13SM90_TMA_LOADES1B_NS4_39AutoVectorizingCopyWithAssumedAlignmentILi128EEENS4_14SM90_TMA_STOREES1B_S1Z_S1Z_EEEvvEEEEvNT_6ParamsE --------------------------
	.section	.text._ZN7cutlass13device_kernelINS_4gemm6kernel13GemmUniversalIN4cute5tupleIJiiiiEEENS1_10collective13CollectiveMmaINS1_35MainloopSm100TmaUmmaWarpSpecializedILi3ELi2ELi4ENS5_IJNS4_1CILi2EEENSA_ILi1EEESC_EEEEENS5_IJNSA_ILi256EEENSA_ILi128EEENSA_ILi32EEEEEENS_10bfloat16_tENS5_IJlSC_lEEESJ_SK_NS4_8TiledMMAINS4_8MMA_AtomIJNS4_26SM100_MMA_F16BF16_2x1SM_SSISJ_SJ_fLi256ELi128ELNS4_4UMMA5MajorE0ELSP_0ELNSO_7ScaleInE0ELSQ_0EEEEEENS4_6LayoutINS5_IJSC_SC_SC_EEENS5_IJNSA_ILi0EEESV_SV_EEEEENS5_IJNS4_10UnderscoreESY_SY_EEEEENS4_18SM100_TMA_2SM_LOADENS4_14ComposedLayoutINS4_7SwizzleILi2ELi4ELi3EEENS4_18smem_ptr_flag_bitsILi16EEENST_INS5_IJNSA_ILi8EEESH_EEENS5_IJSH_SC_EEEEEEEvNS4_8identityES11_S1B_vS1C_EENS_8epilogue10collective18CollectiveEpilogueINS1E_23Sm100TmaWarpSpecializedILi4ELi2ELi32ELb1ELb0EEEJNS5_IJSG_SG_SH_EEENS5_IJNST_ISG_SC_EENST_ISH_SC_EEEEESJ_SK_SJ_SK_NS1E_6fusion15FusionCallbacksIS1I_NS1N_17LinearCombinationISJ_fSJ_fLNS_15FloatRoundStyleE2EEES1J_S1M_JEEENS4_5SM1004TMEM4LOAD26SM100_TMEM_LOAD_32dp32b32xENS4_13SM90_TMA_LOADES1B_NS4_39AutoVectorizingCopyWithAssumedAlignmentILi128EEENS4_14SM90_TMA_STOREES1B_S1Z_S1Z_EEEvvEEEEvNT_6ParamsE,"ax",@progbits
	.align	128
.text._ZN7cutlass13device_kernelINS_4gemm6kernel13GemmUniversalIN4cute5tupleIJiiiiEEENS1_10collective13CollectiveMmaINS1_35MainloopSm100TmaUmmaWarpSpecializedILi3ELi2ELi4ENS5_IJNS4_1CILi2EEENSA_ILi1EEESC_EEEEENS5_IJNSA_ILi256EEENSA_ILi128EEENSA_ILi32EEEEEENS_10bfloat16_tENS5_IJlSC_lEEESJ_SK_NS4_8TiledMMAINS4_8MMA_AtomIJNS4_26SM100_MMA_F16BF16_2x1SM_SSISJ_SJ_fLi256ELi128ELNS4_4UMMA5MajorE0ELSP_0ELNSO_7ScaleInE0ELSQ_0EEEEEENS4_6LayoutINS5_IJSC_SC_SC_EEENS5_IJNSA_ILi0EEESV_SV_EEEEENS5_IJNS4_10UnderscoreESY_SY_EEEEENS4_18SM100_TMA_2SM_LOADENS4_14ComposedLayoutINS4_7SwizzleILi2ELi4ELi3EEENS4_18smem_ptr_flag_bitsILi16EEENST_INS5_IJNSA_ILi8EEESH_EEENS5_IJSH_SC_EEEEEEEvNS4_8identityES11_S1B_vS1C_EENS_8epilogue10collective18CollectiveEpilogueINS1E_23Sm100TmaWarpSpecializedILi4ELi2ELi32ELb1ELb0EEEJNS5_IJSG_SG_SH_EEENS5_IJNST_ISG_SC_EENST_ISH_SC_EEEEESJ_SK_SJ_SK_NS1E_6fusion15FusionCallbacksIS1I_NS1N_17LinearCombinationISJ_fSJ_fLNS_15FloatRoundStyleE2EEES1J_S1M_JEEENS4_5SM1004TMEM4LOAD26SM100_TMEM_LOAD_32dp32b32xENS4_13SM90_TMA_LOADES1B_NS4_39AutoVectorizingCopyWithAssumedAlignmentILi128EEENS4_14SM90_TMA_STOREES1B_S1Z_S1Z_EEEvvEEEEvNT_6ParamsE:
        .type           _ZN7cutlass13device_kernelINS_4gemm6kernel13GemmUniversalIN4cute5tupleIJiiiiEEENS1_10collective13CollectiveMmaINS1_35MainloopSm100TmaUmmaWarpSpecializedILi3ELi2ELi4ENS5_IJNS4_1CILi2EEENSA_ILi1EEESC_EEEEENS5_IJNSA_ILi256EEENSA_ILi128EEENSA_ILi32EEEEEENS_10bfloat16_tENS5_IJlSC_lEEESJ_SK_NS4_8TiledMMAINS4_8MMA_AtomIJNS4_26SM100_MMA_F16BF16_2x1SM_SSISJ_SJ_fLi256ELi128ELNS4_4UMMA5MajorE0ELSP_0ELNSO_7ScaleInE0ELSQ_0EEEEEENS4_6LayoutINS5_IJSC_SC_SC_EEENS5_IJNSA_ILi0EEESV_SV_EEEEENS5_IJNS4_10UnderscoreESY_SY_EEEEENS4_18SM100_TMA_2SM_LOADENS4_14ComposedLayoutINS4_7SwizzleILi2ELi4ELi3EEENS4_18smem_ptr_flag_bitsILi16EEENST_INS5_IJNSA_ILi8EEESH_EEENS5_IJSH_SC_EEEEEEEvNS4_8identityES11_S1B_vS1C_EENS_8epilogue10collective18CollectiveEpilogueINS1E_23Sm100TmaWarpSpecializedILi4ELi2ELi32ELb1ELb0EEEJNS5_IJSG_SG_SH_EEENS5_IJNST_ISG_SC_EENST_ISH_SC_EEEEESJ_SK_SJ_SK_NS1E_6fusion15FusionCallbacksIS1I_NS1N_17LinearCombinationISJ_fSJ_fLNS_15FloatRoundStyleE2EEES1J_S1M_JEEENS4_5SM1004TMEM4LOAD26SM100_TMEM_LOAD_32dp32b32xENS4_13SM90_TMA_LOADES1B_NS4_39AutoVectorizingCopyWithAssumedAlignmentILi128EEENS4_14SM90_TMA_STOREES1B_S1Z_S1Z_EEEvvEEEEvNT_6ParamsE,@function
        .size           _ZN7cutlass13device_kernelINS_4gemm6kernel13GemmUniversalIN4cute5tupleIJiiiiEEENS1_10collective13CollectiveMmaINS1_35MainloopSm100TmaUmmaWarpSpecializedILi3ELi2ELi4ENS5_IJNS4_1CILi2EEENSA_ILi1EEESC_EEEEENS5_IJNSA_ILi256EEENSA_ILi128EEENSA_ILi32EEEEEENS_10bfloat16_tENS5_IJlSC_lEEESJ_SK_NS4_8TiledMMAINS4_8MMA_AtomIJNS4_26SM100_MMA_F16BF16_2x1SM_SSISJ_SJ_fLi256ELi128ELNS4_4UMMA5MajorE0ELSP_0ELNSO_7ScaleInE0ELSQ_0EEEEEENS4_6LayoutINS5_IJSC_SC_SC_EEENS5_IJNSA_ILi0EEESV_SV_EEEEENS5_IJNS4_10UnderscoreESY_SY_EEEEENS4_18SM100_TMA_2SM_LOADENS4_14ComposedLayoutINS4_7SwizzleILi2ELi4ELi3EEENS4_18smem_ptr_flag_bitsILi16EEENST_INS5_IJNSA_ILi8EEESH_EEENS5_IJSH_SC_EEEEEEEvNS4_8identityES11_S1B_vS1C_EENS_8epilogue10collective18CollectiveEpilogueINS1E_23Sm100TmaWarpSpecializedILi4ELi2ELi32ELb1ELb0EEEJNS5_IJSG_SG_SH_EEENS5_IJNST_ISG_SC_EENST_ISH_SC_EEEEESJ_SK_SJ_SK_NS1E_6fusion15FusionCallbacksIS1I_NS1N_17LinearCombinationISJ_fSJ_fLNS_15FloatRoundStyleE2EEES1J_S1M_JEEENS4_5SM1004TMEM4LOAD26SM100_TMEM_LOAD_32dp32b32xENS4_13SM90_TMA_LOADES1B_NS4_39AutoVectorizingCopyWithAssumedAlignmentILi128EEENS4_14SM90_TMA_STOREES1B_S1Z_S1Z_EEEvvEEEEvNT_6ParamsE,(.L_x_194 - _ZN7cutlass13device_kernelINS_4gemm6kernel13GemmUniversalIN4cute5tupleIJiiiiEEENS1_10collective13CollectiveMmaINS1_35MainloopSm100TmaUmmaWarpSpecializedILi3ELi2ELi4ENS5_IJNS4_1CILi2EEENSA_ILi1EEESC_EEEEENS5_IJNSA_ILi256EEENSA_ILi128EEENSA_ILi32EEEEEENS_10bfloat16_tENS5_IJlSC_lEEESJ_SK_NS4_8TiledMMAINS4_8MMA_AtomIJNS4_26SM100_MMA_F16BF16_2x1SM_SSISJ_SJ_fLi256ELi128ELNS4_4UMMA5MajorE0ELSP_0ELNSO_7ScaleInE0ELSQ_0EEEEEENS4_6LayoutINS5_IJSC_SC_SC_EEENS5_IJNSA_ILi0EEESV_SV_EEEEENS5_IJNS4_10UnderscoreESY_SY_EEEEENS4_18SM100_TMA_2SM_LOADENS4_14ComposedLayoutINS4_7SwizzleILi2ELi4ELi3EEENS4_18smem_ptr_flag_bitsILi16EEENST_INS5_IJNSA_ILi8EEESH_EEENS5_IJSH_SC_EEEEEEEvNS4_8identityES11_S1B_vS1C_EENS_8epilogue10collective18CollectiveEpilogueINS1E_23Sm100TmaWarpSpecializedILi4ELi2ELi32ELb1ELb0EEEJNS5_IJSG_SG_SH_EEENS5_IJNST_ISG_SC_EENST_ISH_SC_EEEEESJ_SK_SJ_SK_NS1E_6fusion15FusionCallbacksIS1I_NS1N_17LinearCombinationISJ_fSJ_fLNS_15FloatRoundStyleE2EEES1J_S1M_JEEENS4_5SM1004TMEM4LOAD26SM100_TMEM_LOAD_32dp32b32xENS4_13SM90_TMA_LOADES1B_NS4_39AutoVectorizingCopyWithAssumedAlignmentILi128EEENS4_14SM90_TMA_STOREES1B_S1Z_S1Z_EEEvvEEEEvNT_6ParamsE)
        .other          _ZN7cutlass13device_kernelINS_4gemm6kernel13GemmUniversalIN4cute5tupleIJiiiiEEENS1_10collective13CollectiveMmaINS1_35MainloopSm100TmaUmmaWarpSpecializedILi3ELi2ELi4ENS5_IJNS4_1CILi2EEENSA_ILi1EEESC_EEEEENS5_IJNSA_ILi256EEENSA_ILi128EEENSA_ILi32EEEEEENS_10bfloat16_tENS5_IJlSC_lEEESJ_SK_NS4_8TiledMMAINS4_8MMA_AtomIJNS4_26SM100_MMA_F16BF16_2x1SM_SSISJ_SJ_fLi256ELi128ELNS4_4UMMA5MajorE0ELSP_0ELNSO_7ScaleInE0ELSQ_0EEEEEENS4_6LayoutINS5_IJSC_SC_SC_EEENS5_IJNSA_ILi0EEESV_SV_EEEEENS5_IJNS4_10UnderscoreESY_SY_EEEEENS4_18SM100_TMA_2SM_LOADENS4_14ComposedLayoutINS4_7SwizzleILi2ELi4ELi3EEENS4_18smem_ptr_flag_bitsILi16EEENST_INS5_IJNSA_ILi8EEESH_EEENS5_IJSH_SC_EEEEEEEvNS4_8identityES11_S1B_vS1C_EENS_8epilogue10collective18CollectiveEpilogueINS1E_23Sm100TmaWarpSpecializedILi4ELi2ELi32ELb1ELb0EEEJNS5_IJSG_SG_SH_EEENS5_IJNST_ISG_SC_EENST_ISH_SC_EEEEESJ_SK_SJ_SK_NS1E_6fusion15FusionCallbacksIS1I_NS1N_17LinearCombinationISJ_fSJ_fLNS_15FloatRoundStyleE2EEES1J_S1M_JEEENS4_5SM1004TMEM4LOAD26SM100_TMEM_LOAD_32dp32b32xENS4_13SM90_TMA_LOADES1B_NS4_39AutoVectorizingCopyWithAssumedAlignmentILi128EEENS4_14SM90_TMA_STOREES1B_S1Z_S1Z_EEEvvEEEEvNT_6ParamsE,@"STO_CUDA_ENTRY STV_DEFAULT"
_ZN7cutlass13device_kernelINS_4gemm6kernel13GemmUniversalIN4cute5tupleIJiiiiEEENS1_10collective13CollectiveMmaINS1_35MainloopSm100TmaUmmaWarpSpecializedILi3ELi2ELi4ENS5_IJNS4_1CILi2EEENSA_ILi1EEESC_EEEEENS5_IJNSA_ILi256EEENSA_ILi128EEENSA_ILi32EEEEEENS_10bfloat16_tENS5_IJlSC_lEEESJ_SK_NS4_8TiledMMAINS4_8MMA_AtomIJNS4_26SM100_MMA_F16BF16_2x1SM_SSISJ_SJ_fLi256ELi128ELNS4_4UMMA5MajorE0ELSP_0ELNSO_7ScaleInE0ELSQ_0EEEEEENS4_6LayoutINS5_IJSC_SC_SC_EEENS5_IJNSA_ILi0EEESV_SV_EEEEENS5_IJNS4_10UnderscoreESY_SY_EEEEENS4_18SM100_TMA_2SM_LOADENS4_14ComposedLayoutINS4_7SwizzleILi2ELi4ELi3EEENS4_18smem_ptr_flag_bitsILi16EEENST_INS5_IJNSA_ILi8EEESH_EEENS5_IJSH_SC_EEEEEEEvNS4_8identityES11_S1B_vS1C_EENS_8epilogue10collective18CollectiveEpilogueINS1E_23Sm100TmaWarpSpecializedILi4ELi2ELi32ELb1ELb0EEEJNS5_IJSG_SG_SH_EEENS5_IJNST_ISG_SC_EENST_ISH_SC_EEEEESJ_SK_SJ_SK_NS1E_6fusion15FusionCallbacksIS1I_NS1N_17LinearCombinationISJ_fSJ_fLNS_15FloatRoundStyleE2EEES1J_S1M_JEEENS4_5SM1004TMEM4LOAD26SM100_TMEM_LOAD_32dp32b32xENS4_13SM90_TMA_LOADES1B_NS4_39AutoVectorizingCopyWithAssumedAlignmentILi128EEENS4_14SM90_TMA_STOREES1B_S1Z_S1Z_EEEvvEEEEvNT_6ParamsE:
[----:B------:R-:W1:Y:S01]  /*0000*/  LDC R1, c[0x0][0x37c] ;  /* 0x0000df00ff017b82 */ /* 0x000e620000000800 */
[----:B------:R-:W2:Y:S01]  /*0010*/  S2R R105, SR_TID.X ;  /* 0x0000000000697919 */ /* 0x000ea20000002100 */
[----:B------:R-:W3:Y:S06]  /*0020*/  LDCU.64 UR6, c[0x0][0x890] ;  /* 0x00011200ff0677ac */ /* 0x000eec0008000a00 */
[----:B------:R-:W4:Y:S01]  /*0030*/  S2UR UR37, SR_CgaCtaId ;  /* 0x00000000002579c3 */ /* 0x000f220000008800 */
[----:B------:R-:W-:Y:S02]  /*0040*/  PRMT R92, RZ, 0x7610, R92 ;  /* 0x00007610ff5c7816 */ /* 0x000fe4000000005c */
[----:B------:R-:W-:Y:S01]  /*0050*/  ELECT P1, URZ, PT ;  /* 0x0000000000ff782f */ /* 0x000fe20003820000 */
[----:B------:R-:W1:Y:S01]  /*0060*/  LDCU.64 UR46, c[0x0][0x358] ;  /* 0x00006b00ff2e77ac */ /* 0x000e620008000a00 */
[----:B---3--:R-:W-:-:S04]  /*0070*/  UISETP.NE.U32.AND UP0, UPT, UR6, URZ, UPT ;  /* 0x000000ff0600728c */ /* 0x008fc8000bf05070 */
[----:B------:R-:W-:Y:S02]  /*0080*/  UISETP.NE.AND.EX UP0, UPT, UR7, URZ, UPT, UP0 ;  /* 0x000000ff0700728c */ /* 0x000fe4000bf05300 */
[----:B----4-:R-:W-:Y:S02]  /*0090*/  ULOP3.LUT UR5, UR37, 0x1, URZ, 0xc0, !UPT ;  /* 0x0000000125057892 */ /* 0x010fe4000f8ec0ff */
[----:B------:R-:W-:Y:S01]  /*00a0*/  ULOP3.LUT UR4, UR37, 0x1, URZ, 0x3c, !UPT ;  /* 0x0000000125047892 */ /* 0x000fe2000f8e3cff */
[----:B--2---:R-:W-:-:S05]  /*00b0*/  SHF.R.U32.HI R96, RZ, 0x5, R105 ;  /* 0x00000005ff607819 */ /* 0x004fca0000011669 */
[----:B------:R-:W2:Y:S02]  /*00c0*/  SHFL.IDX PT, R0, R96, RZ, 0x1f ;  /* 0x00001fff60007589 */ /* 0x000ea400000e0000 */
[----:B--2---:R-:W-:Y:S01]  /*00d0*/  R2UR UR10, R0 ;  /* 0x00000000000a72ca */ /* 0x004fe200000e0000 */
[----:B-1----:R-:W-:-:S14]  /*00e0*/  BRA.U UP0, `(.L_x_0) ;  /* 0x00000001002c7547 */ /* 0x002fdc000b800000 */
[----:B------:R-:W1:Y:S02]  /*00f0*/  LDCU.64 UR8, c[0x0][0x888] ;  /* 0x00011100ff0877ac */ /* 0x000e640008000a00 */
[----:B-1----:R-:W-:-:S04]  /*0100*/  UISETP.NE.U32.AND UP0, UPT, UR8, URZ, UPT ;  /* 0x000000ff0800728c */ /* 0x002fc8000bf05070 */
[----:B------:R-:W-:-:S09]  /*0110*/  UISETP.NE.AND.EX UP0, UPT, UR9, URZ, UPT, UP0 ;  /* 0x000000ff0900728c */ /* 0x000fd2000bf05300 */
[----:B------:R-:W-:Y:S05]  /*0120*/  BRA.U !UP0, `(.L_x_1) ;  /* 0x0000000108107547 */ /* 0x000fea000b800000 */
[----:B------:R-:W1:Y:S02]  /*0130*/  LDC.64 R2, c[0x0][0x888] ;  /* 0x00022200ff027b82 */ /* 0x000e640000000a00 */
[----:B-1----:R1:W5:Y:S01]  /*0140*/  LDG.E R49, desc[UR46][R2.64] ;  /* 0x0000002e02317981 */ /* 0x002362000c1e1900 */
[----:B------:R-:W-:Y:S01]  /*0150*/  HFMA2 R92, -RZ, RZ, 0, 5.9604644775390625e-08 ;  /* 0x00000001ff5c7431 */ /* 0x000fe200000001ff */
[----:B------:R-:W-:Y:S05]  /*0160*/  BRA `(.L_x_0) ;  /* 0x00000000000c7947 */ /* 0x000fea0003800000 */
.L_x_1:
[----:B------:R-:W1:Y:S01]  /*0170*/  LDCU UR8, c[0x0][0x880] ;  /* 0x00011000ff0877ac */ /* 0x000e620008000800 */
[----:B------:R-:W-:Y:S01]  /*0180*/  HFMA2 R92, -RZ, RZ, 0, 5.9604644775390625e-08 ;  /* 0x00000001ff5c7431 */ /* 0x000fe200000001ff */
[----:B-1----:R-:W-:-:S07]  /*0190*/  MOV R49, UR8 ;  /* 0x0000000800317c02 */ /* 0x002fce0008000f00 */
.L_x_0:
[----:B------:R-:W2:Y:S02]  /*01a0*/  LDCU.64 UR8, c[0x0][0x8b0] ;  /* 0x00011600ff0877ac */ /* 0x000ea40008000a00 */
[----:B--2---:R-:W-:-:S04]  /*01b0*/  UISETP.NE.U32.AND UP0, UPT, UR8, URZ, UPT ;  /* 0x000000ff0800728c */ /* 0x004fc8000bf05070 */
[----:B------:R-:W-:-:S09]  /*01c0*/  UISETP.NE.AND.EX UP0, UPT, UR9, URZ, UPT, UP0 ;  /* 0x000000ff0900728c */ /* 0x000fd2000bf05300 */
[----:B------:R-:W-:Y:S05]  /*01d0*/  BRA.U UP0, `(.L_x_2) ;  /* 0x0000000100247547 */ /* 0x000fea000b800000 */
[----:B------:R-:W2:Y:S02]  /*01e0*/  LDCU.64 UR8, c[0x0][0x8a8] ;  /* 0x00011500ff0877ac */ /* 0x000ea40008000a00 */
[----:B--2---:R-:W-:-:S04]  /*01f0*/  UISETP.NE.U32.AND UP0, UPT, UR8, URZ, UPT ;  /* 0x000000ff0800728c */ /* 0x004fc8000bf05070 */
[----:B------:R-:W-:-:S09]  /*0200*/  UISETP.NE.AND.EX UP0, UPT, UR9, URZ, UPT, UP0 ;  /* 0x000000ff0900728c */ /* 0x000fd2000bf05300 */
[----:B------:R-:W-:Y:S05]  /*0210*/  BRA.U !UP0, `(.L_x_3) ;  /* 0x00000001080c7547 */ /* 0x000fea000b800000 */
[----:B-1----:R-:W1:Y:S02]  /*0220*/  LDC.64 R2, c[0x0][0x8a8] ;  /* 0x00022a00ff027b82 */ /* 0x002e640000000a00 */
[----:B-1----:R2:W5:Y:S01]  /*0230*/  LDG.E R47, desc[UR46][R2.64] ;  /* 0x0000002e022f7981 */ /* 0x002562000c1e1900 */
[----:B------:R-:W-:Y:S05]  /*0240*/  BRA `(.L_x_2) ;  /* 0x0000000000087947 */ /* 0x000fea0003800000 */
.L_x_3:
[----:B------:R-:W2:Y:S02]  /*0250*/  LDCU UR8, c[0x0][0x8a0] ;  /* 0x00011400ff0877ac */ /* 0x000ea40008000800 */
[----:B--2---:R-:W-:Y:S02]  /*0260*/  MOV R47, UR8 ;  /* 0x00000008002f7c02 */ /* 0x004fe40008000f00 */
.L_x_2:
[----:B------:R-:W-:Y:S01]  /*0270*/  IMAD.U32 R0, RZ, RZ, UR10 ;  /* 0x0000000aff007e24 */ /* 0x000fe2000f8e00ff */
[----:B------:R-:W-:Y:S04]  /*0280*/  BSSY.RECONVERGENT B0, `(.L_x_4) ;  /* 0x000000c000007945 */ /* 0x000fe80003800200 */
[C---:B------:R-:W-:Y:S02]  /*0290*/  ISETP.NE.OR P2, PT, R0.reuse, 0x1, !P1 ;  /* 0x000000010000780c */ /* 0x040fe40004f45670 */
[----:B------:R-:W-:-:S11]  /*02a0*/  ISETP.NE.OR P0, PT, R0, 0x3, !P1 ;  /* 0x000000030000780c */ /* 0x000fd60004f05670 */
[----:B------:R-:W-:Y:S05]  /*02b0*/  @P2 BRA `(.L_x_5) ;  /* 0x0000000000202947 */ /* 0x000fea0003800000 */
[----:B------:R-:W3:Y:S02]  /*02c0*/  LDCU.64 UR8, c[0x0][0x348] ;  /* 0x00006900ff0877ac */ /* 0x000ee40008000a00 */
[----:B---3--:R-:W-:Y:S02]  /*02d0*/  UIADD3 UR12, UP1, UPT, UR8, 0x80, URZ ;  /* 0x00000080080c7890 */ /* 0x008fe4000ff3e0ff */
[----:B------:R-:W-:Y:S02]  /*02e0*/  UIADD3 UR8, UP0, UPT, UR8, 0x180, URZ ;  /* 0x0000018008087890 */ /* 0x000fe4000ff1e0ff */
[----:B------:R-:W-:Y:S02]  /*02f0*/  UIADD3.X UR13, UPT, UPT, URZ, UR9, URZ, UP1, !UPT ;  /* 0x00000009ff0d7290 */ /* 0x000fe40008ffe4ff */
[----:B------:R-:W-:-:S07]  /*0300*/  UIADD3.X UR9, UPT, UPT, URZ, UR9, URZ, UP0, !UPT ;  /* 0x00000009ff097290 */ /* 0x000fce00087fe4ff */
[----:B------:R3:W-:Y:S02]  /*0310*/  UTMACCTL.PF [UR12] ;  /* 0x000000000c0079b9 */ /* 0x0007e40008040000 */
[----:B------:R3:W-:Y:S02]  /*0320*/  UTMACCTL.PF [UR8] ;  /* 0x00000000080079b9 */ /* 0x0007e40008040000 */
[----:B---3--:R-:W-:Y:S01]  /*0330*/  NOP ;  /* 0x0000000000007918 */ /* 0x008fe20000000000 */
.L_x_5:
[----:B------:R-:W-:Y:S05]  /*0340*/  BSYNC.RECONVERGENT B0 ;  /* 0x0000000000007941 */ /* 0x000fea0003800200 */
.L_x_4:
[----:B------:R-:W-:Y:S04]  /*0350*/  BSSY.RECONVERGENT B0, `(.L_x_6) ;  /* 0x000000a000007945 */ /* 0x000fe80003800200 */
        /* <DEDUP_REMOVED lines=9> */
.L_x_7:
[----:B------:R-:W-:Y:S05]  /*03f0*/  BSYNC.RECONVERGENT B0 ;  /* 0x0000000000007941 */ /* 0x000fea0003800200 */
.L_x_6:
[----:B------:R-:W3:Y:S01]  /*0400*/  LDCU.64 UR8, c[0x0][0x888] ;  /* 0x00011100ff0877ac */ /* 0x000ee20008000a00 */
[----:B------:R-:W-:Y:S02]  /*0410*/  UISETP.EQ.U32.AND UP1, UPT, UR6, URZ, UPT ;  /* 0x000000ff0600728c */ /* 0x000fe4000bf22070 */
[----:B------:R-:W-:Y:S02]  /*0420*/  UPLOP3.LUT UP5, UPT, UPT, UPT, UPT, 0x80, 0x8 ;  /* 0x000000000008789c */ /* 0x000fe40003faf070 */
[----:B---3--:R-:W-:-:S04]  /*0430*/  UISETP.NE.U32.AND UP0, UPT, UR8, URZ, UPT ;  /* 0x000000ff0800728c */ /* 0x008fc8000bf05070 */
[----:B------:R-:W-:-:S04]  /*0440*/  UISETP.NE.AND.EX UP0, UPT, UR9, URZ, UPT, UP0 ;  /* 0x000000ff0900728c */ /* 0x000fc8000bf05300 */
[----:B------:R-:W-:-:S04]  /*0450*/  UISETP.EQ.OR.EX UP2, UPT, UR7, URZ, !UP0, UP1 ;  /* 0x000000ff0700728c */ /* 0x000fc8000c742710 */
[----:B------:R-:W-:-:S05]  /*0460*/  UP2UR UR50, UPR, URZ, 0x4 ;  /* 0x00000004ff327883 */ /* 0x000fca0008000000 */
[----:B------:R-:W-:Y:S07]  /*0470*/  BRA.U !UP2, `(.L_x_8) ;  /* 0x000000010a207547 */ /* 0x000fee000b800000 */
[----:B------:R-:W-:Y:S01]  /*0480*/  UISETP.NE.U32.AND UP2, UPT, UR6, URZ, UPT ;  /* 0x000000ff0600728c */ /* 0x000fe2000bf45070 */
[----:B-----5:R-:W-:Y:S01]  /*0490*/  FSETP.NEU.AND P0, PT, R49, RZ, PT ;  /* 0x000000ff3100720b */ /* 0x020fe20003f0d000 */
[----:B------:R-:W-:Y:S02]  /*04a0*/  USEL UR6, URZ, 0xffffffff, UP0 ;  /* 0xffffffffff067887 */ /* 0x000fe40008000000 */
[----:B------:R-:W-:-:S10]  /*04b0*/  UISETP.NE.AND.EX UP2, UPT, UR7, URZ, UPT, UP2 ;  /* 0x000000ff0700728c */ /* 0x000fd4000bf45320 */
[----:B------:R-:W-:Y:S01]  /*04c0*/  VOTEU.ANY UP1, P0 ;  /* 0x0000000000ff7886 */ /* 0x000fe20000020100 */
[----:B------:R-:W-:-:S04]  /*04d0*/  @!UP2 USEL UR6, URZ, 0xffffffff, UP1 ;  /* 0xffffffffff06a887 */ /* 0x000fc80008800000 */
[----:B------:R-:W-:-:S04]  /*04e0*/  ULOP3.LUT UR6, UR6, 0x1, URZ, 0xc0, !UPT ;  /* 0x0000000106067892 */ /* 0x000fc8000f8ec0ff */
[----:B------:R-:W-:-:S11]  /*04f0*/  UISETP.NE.U32.AND UP5, UPT, UR6, 0x1, UPT ;  /* 0x000000010600788c */ /* 0x000fd6000bfa5070 */
.L_x_8:
[----:B------:R-:W3:Y:S01]  /*0500*/  SHFL.IDX PT, R0, R96, RZ, 0x1f ;  /* 0x00001fff60007589 */ /* 0x000ee200000e0000 */
[----:B------:R-:W-:-:S04]  /*0510*/  UISETP.NE.AND UP1, UPT, UR10, 0x2, UPT ;  /* 0x000000020a00788c */ /* 0x000fc8000bf25270 */
[----:B------:R-:W-:Y:S02]  /*0520*/  UISETP.EQ.AND UP2, UPT, UR5, URZ, !UP1 ;  /* 0x000000ff0500728c */ /* 0x000fe4000cf42270 */
[----:B------:R-:W-:-:S04]  /*0530*/  USEL UR6, URZ, 0x1, UP1 ;  /* 0x00000001ff067887 */ /* 0x000fc80008800000 */
[----:B------:R-:W-:Y:S02]  /*0540*/  PLOP3.LUT P5, PT, P1, PT, UP2, 0x80, 0x8 ;  /* 0x000000000008781c */ /* 0x000fe40000faf028 */
[----:B---3--:R-:W-:-:S13]  /*0550*/  ISETP.NE.AND P0, PT, R0, RZ, PT ;  /* 0x000000ff0000720c */ /* 0x008fda0003f05270 */
[----:B------:R-:W-:Y:S05]  /*0560*/  @P0 BRA `(.L_x_9) ;  /* 0x00000000003c0947 */ /* 0x000fea0003800000 */
[----:B------:R-:W-:Y:S01]  /*0570*/  UMOV UR8, 0x400 ;  /* 0x0000040000087882 */ /* 0x000fe20000000000 */
[----:B------:R-:W-:Y:S01]  /*0580*/  UMOV UR7, 0x1 ;  /* 0x0000000100077882 */ /* 0x000fe20000000000 */
[----:B------:R-:W-:Y:S02]  /*0590*/  ULEA UR8, UR37, UR8, 0x18 ;  /* 0x0000000825087291 */ /* 0x000fe4000f8ec0ff */
[----:B------:R-:W-:-:S04]  /*05a0*/  UIADD3 UR12, UPT, UPT, -UR7, 0x100000, URZ ;  /* 0x00100000070c7890 */ /* 0x000fc8000fffe1ff */
[----:B------:R-:W-:Y:S02]  /*05b0*/  USHF.L.U32 UR13, UR12, 0xb, URZ ;  /* 0x0000000b0c0d7899 */ /* 0x000fe400080006ff */
[----:B------:R-:W-:Y:S01]  /*05c0*/  USHF.L.U32 UR12, UR12, 0x1, URZ ;  /* 0x000000010c0c7899 */ /* 0x000fe200080006ff */
[----:B------:R-:W-:Y:S01]  /*05d0*/  ELECT P0, URZ, PT ;  /* 0x0000000000ff782f */ /* 0x000fe20003800000 */
[----:B------:R-:W3:Y:S10]  /*05e0*/  FENCE.VIEW.ASYNC.S ;  /* 0x00000000000073c6 */ /* 0x000ef40000000000 */
[----:B---3--:R3:W4:Y:S01]  /*05f0*/  SYNCS.EXCH.64 URZ, [UR8], UR12 ;  /* 0x0000000c08ff75b2 */ /* 0x0087220008000100 */
[----:B------:R3:W1:Y:S01]  /*0600*/  SYNCS.EXCH.64 URZ, [UR8+0x18], UR12 ;  /* 0x0000180c08ff75b2 */ /* 0x0006620008000100 */
[----:B------:R3:W1:Y:S01]  /*0610*/  SYNCS.EXCH.64 URZ, [UR8+0x8], UR12 ;  /* 0x0000080c08ff75b2 */ /* 0x0006620008000100 */
[----:B------:R3:W1:Y:S01]  /*0620*/  SYNCS.EXCH.64 URZ, [UR8+0x20], UR12 ;  /* 0x0000200c08ff75b2 */ /* 0x0006620008000100 */
[----:B------:R3:W1:Y:S01]  /*0630*/  SYNCS.EXCH.64 URZ, [UR8+0x10], UR12 ;  /* 0x0000100c08ff75b2 */ /* 0x0006620008000100 */
[----:B------:R3:W1:Y:S01]  /*0640*/  SYNCS.EXCH.64 URZ, [UR8+0x28], UR12 ;  /* 0x0000280c08ff75b2 */ /* 0x0006620008000100 */
[----:B------:R-:W-:Y:S01]  /*0650*/  NOP ;  /* 0x0000000000007918 */ /* 0x000fe20000000000 */
.L_x_9:
[----:B------:R-:W2:Y:S01]  /*0660*/  SHFL.IDX PT, R0, R96, RZ, 0x1f ;  /* 0x00001fff60007589 */ /* 0x000ea200000e0000 */
[----:B------:R-:W-:Y:S01]  /*0670*/  NOP ;  /* 0x0000000000007918 */ /* 0x000fe20000000000 */
[----:B--2---:R-:W-:-:S13]  /*0680*/  ISETP.NE.AND P0, PT, R0, 0x1, PT ;  /* 0x000000010000780c */ /* 0x004fda0003f05270 */
[----:B------:R-:W-:Y:S05]  /*0690*/  @P0 BRA `(.L_x_10) ;  /* 0x0000000000540947 */ /* 0x000fea0003800000 */
[----:B------:R-:W-:Y:S01]  /*06a0*/  UMOV UR9, 0x400 ;  /* 0x0000040000097882 */ /* 0x000fe20000000000 */
[----:B---3--:R-:W-:Y:S01]  /*06b0*/  UMOV UR8, 0x20 ;  /* 0x0000002000087882 */ /* 0x008fe20000000000 */
[----:B------:R-:W-:Y:S01]  /*06c0*/  UMOV UR7, 0x80 ;  /* 0x0000008000077882 */ /* 0x000fe20000000000 */
[----:B------:R-:W-:Y:S02]  /*06d0*/  ULEA UR9, UR37, UR9, 0x18 ;  /* 0x0000000925097291 */ /* 0x000fe4000f8ec0ff */
[----:B------:R-:W-:-:S04]  /*06e0*/  UIADD3 UR12, UPT, UPT, -UR8, 0x100000, URZ ;  /* 0x00100000080c7890 */ /* 0x000fc8000fffe1ff */
[----:B------:R-:W-:Y:S02]  /*06f0*/  USHF.L.U32 UR13, UR12, 0xb, URZ ;  /* 0x0000000b0c0d7899 */ /* 0x000fe400080006ff */
[----:B------:R-:W-:Y:S02]  /*0700*/  USHF.L.U32 UR12, UR12, 0x1, URZ ;  /* 0x000000010c0c7899 */ /* 0x000fe400080006ff */
[----:B------:R-:W-:-:S04]  /*0710*/  UIADD3 UR14, UPT, UPT, -UR7, 0x100000, URZ ;  /* 0x00100000070e7890 */ /* 0x000fc8000fffe1ff */
[----:B------:R-:W-:Y:S02]  /*0720*/  USHF.L.U32 UR15, UR14, 0xb, URZ ;  /* 0x0000000b0e0f7899 */ /* 0x000fe400080006ff */
[----:B------:R-:W-:Y:S01]  /*0730*/  USHF.L.U32 UR14, UR14, 0x1, URZ ;  /* 0x000000010e0e7899 */ /* 0x000fe200080006ff */
[----:B------:R-:W-:Y:S01]  /*0740*/  ELECT P0, URZ, PT ;  /* 0x0000000000ff782f */ /* 0x000fe20003800000 */
[----:B------:R-:W2:Y:S02]  /*0750*/  FENCE.VIEW.ASYNC.S ;  /* 0x00000000000073c6 */ /* 0x000ea40000000000 */
[----:B--2---:R2:W3:Y:S08]  /*0760*/  SYNCS.EXCH.64 URZ, [UR9+0x30], UR12 ;  /* 0x0000300c09ff75b2 */ /* 0x0044f00008000100 */
[----:B------:R2:W1:Y:S01]  /*0770*/  SYNCS.EXCH.64 URZ, [UR9+0x50], UR14 ;  /* 0x0000500e09ff75b2 */ /* 0x0004620008000100 */
[----:B------:R2:W1:Y:S01]  /*0780*/  SYNCS.EXCH.64 URZ, [UR9+0x38], UR12 ;  /* 0x0000380c09ff75b2 */ /* 0x0004620008000100 */
[----:B------:R2:W1:Y:S01]  /*0790*/  SYNCS.EXCH.64 URZ, [UR9+0x58], UR14 ;  /* 0x0000580e09ff75b2 */ /* 0x0004620008000100 */
[----:B------:R2:W1:Y:S01]  /*07a0*/  SYNCS.EXCH.64 URZ, [UR9+0x40], UR12 ;  /* 0x0000400c09ff75b2 */ /* 0x0004620008000100 */
[----:B------:R2:W1:Y:S01]  /*07b0*/  SYNCS.EXCH.64 URZ, [UR9+0x60], UR14 ;  /* 0x0000600e09ff75b2 */ /* 0x0004620008000100 */
[----:B------:R2:W1:Y:S01]  /*07c0*/  SYNCS.EXCH.64 URZ, [UR9+0x48], UR12 ;  /* 0x0000480c09ff75b2 */ /* 0x0004620008000100 */
[----:B------:R2:W1:Y:S01]  /*07d0*/  SYNCS.EXCH.64 URZ, [UR9+0x68], UR14 ;  /* 0x0000680e09ff75b2 */ /* 0x0004620008000100 */
[----:B------:R-:W-:Y:S01]  /*07e0*/  NOP ;  /* 0x0000000000007918 */ /* 0x000fe20000000000 */
.L_x_10:
[----:B------:R-:W4:Y:S01]  /*07f0*/  SHFL.IDX PT, R0, R96, RZ, 0x1f ;  /* 0x00001fff60007589 */ /* 0x000f2200000e0000 */
[----:B------:R-:W-:Y:S01]  /*0800*/  NOP ;  /* 0x0000000000007918 */ /* 0x000fe20000000000 */
[----:B----4-:R-:W-:-:S13]  /*0810*/  ISETP.NE.AND P0, PT, R0, 0x3, PT ;  /* 0x000000030000780c */ /* 0x010fda0003f05270 */
[----:B------:R-:W-:Y:S05]  /*0820*/  @P0 BRA `(.L_x_11) ;  /* 0x00000000002c0947 */ /* 0x000fea0003800000 */
[----:B---3--:R-:W-:Y:S01]  /*0830*/  UMOV UR8, 0x400 ;  /* 0x0000040000087882 */ /* 0x008fe20000000000 */
[----:B------:R-:W-:Y:S01]  /*0840*/  UMOV UR7, 0x20 ;  /* 0x0000002000077882 */ /* 0x000fe20000000000 */
[----:B------:R-:W-:Y:S02]  /*0850*/  ULEA UR8, UR37, UR8, 0x18 ;  /* 0x0000000825087291 */ /* 0x000fe4000f8ec0ff */
[----:B--2---:R-:W-:-:S04]  /*0860*/  UIADD3 UR12, UPT, UPT, -UR7, 0x100000, URZ ;  /* 0x00100000070c7890 */ /* 0x004fc8000fffe1ff */
[----:B------:R-:W-:Y:S02]  /*0870*/  USHF.L.U32 UR13, UR12, 0xb, URZ ;  /* 0x0000000b0c0d7899 */ /* 0x000fe400080006ff */
[----:B------:R-:W-:Y:S01]  /*0880*/  USHF.L.U32 UR12, UR12, 0x1, URZ ;  /* 0x000000010c0c7899 */ /* 0x000fe200080006ff */
[----:B------:R-:W-:Y:S01]  /*0890*/  ELECT P0, URZ, PT ;  /* 0x0000000000ff782f */ /* 0x000fe20003800000 */
[----:B------:R-:W2:Y:S10]  /*08a0*/  FENCE.VIEW.ASYNC.S ;  /* 0x00000000000073c6 */ /* 0x000eb40000000000 */
[----:B--2---:R4:W2:Y:S01]  /*08b0*/  SYNCS.EXCH.64 URZ, [UR8+0x70], UR12 ;  /* 0x0000700c08ff75b2 */ /* 0x0048a20008000100 */
[----:B------:R4:W3:Y:S02]  /*08c0*/  SYNCS.EXCH.64 URZ, [UR8+0x78], UR12 ;  /* 0x0000780c08ff75b2 */ /* 0x0008e40008000100 */
[----:B----4-:R-:W-:Y:S01]  /*08d0*/  NOP ;  /* 0x0000000000007918 */ /* 0x010fe20000000000 */
.L_x_11:
[----:B------:R-:W4:Y:S01]  /*08e0*/  SHFL.IDX PT, R0, R96, RZ, 0x1f ;  /* 0x00001fff60007589 */ /* 0x000f2200000e0000 */
[----:B------:R-:W-:Y:S01]  /*08f0*/  NOP ;  /* 0x0000000000007918 */ /* 0x000fe20000000000 */
[----:B----4-:R-:W-:-:S13]  /*0900*/  ISETP.NE.AND P0, PT, R0, 0x4, PT ;  /* 0x000000040000780c */ /* 0x010fda0003f05270 */
[----:B------:R-:W-:Y:S05]  /*0910*/  @P0 BRA `(.L_x_12) ;  /* 0x0000000000480947 */ /* 0x000fea0003800000 */
[----:B--2---:R-:W-:Y:S01]  /*0920*/  UMOV UR9, 0x1e0 ;  /* 0x000001e000097882 */ /* 0x004fe20000000000 */
[----:B---3--:R-:W-:Y:S01]  /*0930*/  UMOV UR8, 0x400 ;  /* 0x0000040000087882 */ /* 0x008fe20000000000 */
[----:B------:R-:W-:Y:S01]  /*0940*/  USEL UR9, UR9, 0x1a0, UP5 ;  /* 0x000001a009097887 */ /* 0x000fe2000a800000 */
        /* <DEDUP_REMOVED lines=10> */
[----:B--2---:R4:W2:Y:S08]  /*09f0*/  SYNCS.EXCH.64 URZ, [UR8+0x80], UR12 ;  /* 0x0000800c08ff75b2 */ /* 0x0048b00008000100 */
[----:B------:R4:W3:Y:S01]  /*0a00*/  SYNCS.EXCH.64 URZ, [UR8+0x90], UR14 ;  /* 0x0000900e08ff75b2 */ /* 0x0008e20008000100 */
[----:B------:R4:W1:Y:S01]  /*0a10*/  SYNCS.EXCH.64 URZ, [UR8+0x88], UR12 ;  /* 0x0000880c08ff75b2 */ /* 0x0008620008000100 */
[----:B------:R4:W1:Y:S02]  /*0a20*/  SYNCS.EXCH.64 URZ, [UR8+0x98], UR14 ;  /* 0x0000980e08ff75b2 */ /* 0x0008640008000100 */
[----:B----4-:R-:W-:Y:S01]  /*0a30*/  NOP ;  /* 0x0000000000007918 */ /* 0x010fe20000000000 */
.L_x_12:
[----:B------:R-:W4:Y:S01]  /*0a40*/  SHFL.IDX PT, R0, R96, RZ, 0x1f ;  /* 0x00001fff60007589 */ /* 0x000f2200000e0000 */
[----:B------:R-:W-:Y:S01]  /*0a50*/  NOP ;  /* 0x0000000000007918 */ /* 0x000fe20000000000 */
[----:B----4-:R-:W-:-:S13]  /*0a60*/  ISETP.NE.AND P0, PT, R0, 0x5, PT ;  /* 0x000000050000780c */ /* 0x010fda0003f05270 */
[----:B------:R-:W-:Y:S05]  /*0a70*/  @P0 BRA `(.L_x_13) ;  /* 0x0000000000540947 */ /* 0x000fea0003800000 */
[----:B--2---:R-:W-:Y:S01]  /*0a80*/  UMOV UR9, 0x400 ;  /* 0x0000040000097882 */ /* 0x004fe20000000000 */
        /* <DEDUP_REMOVED lines=14> */
[----:B------:R4:W1:Y:S01]  /*0b70*/  SYNCS.EXCH.64 URZ, [UR9+0xc8], UR14 ;  /* 0x0000c80e09ff75b2 */ /* 0x0008620008000100 */
[----:B------:R4:W1:Y:S01]  /*0b80*/  SYNCS.EXCH.64 URZ, [UR9+0xb0], UR12 ;  /* 0x0000b00c09ff75b2 */ /* 0x0008620008000100 */
[----:B------:R4:W1:Y:S01]  /*0b90*/  SYNCS.EXCH.64 URZ, [UR9+0xd0], UR14 ;  /* 0x0000d00e09ff75b2 */ /* 0x0008620008000100 */
[----:B------:R4:W1:Y:S01]  /*0ba0*/  SYNCS.EXCH.64 URZ, [UR9+0xb8], UR12 ;  /* 0x0000b80c09ff75b2 */ /* 0x0008620008000100 */
[----:B------:R4:W1:Y:S02]  /*0bb0*/  SYNCS.EXCH.64 URZ, [UR9+0xd8], UR14 ;  /* 0x0000d80e09ff75b2 */ /* 0x0008640008000100 */
[----:B----4-:R-:W-:Y:S01]  /*0bc0*/  NOP ;  /* 0x0000000000007918 */ /* 0x010fe20000000000 */
.L_x_13:
[----:B------:R-:W4:Y:S01]  /*0bd0*/  SHFL.IDX PT, R0, R96, RZ, 0x1f ;  /* 0x00001fff60007589 */ /* 0x000f2200000e0000 */
[----:B------:R-:W-:Y:S01]  /*0be0*/  ISETP.NE.OR P1, PT, RZ, UR10, !P1 ;  /* 0x0000000aff007c0c */ /* 0x000fe2000cf25670 */
        /* <DEDUP_REMOVED lines=12> */
[----:B------:R4:W3:Y:S01]  /*0cb0*/  SYNCS.EXCH.64 URZ, [UR8+0xf0], UR12 ;  /* 0x0000f00c08ff75b2 */ /* 0x0008e20008000100 */
[----:B------:R4:W1:Y:S01]  /*0cc0*/  SYNCS.EXCH.64 URZ, [UR8+0xe8], UR12 ;  /* 0x0000e80c08ff75b2 */ /* 0x0008620008000100 */
[----:B------:R4:W1:Y:S02]  /*0cd0*/  SYNCS.EXCH.64 URZ, [UR8+0xf8], UR12 ;  /* 0x0000f80c08ff75b2 */ /* 0x0008640008000100 */
[----:B----4-:R-:W-:Y:S01]  /*0ce0*/  NOP ;  /* 0x0000000000007918 */ /* 0x010fe20000000000 */
.L_x_14:
[----:B------:R-:W-:Y:S01]  /*0cf0*/  VOTEU.ALL UP1, P1 ;  /* 0x0000000000ff7886 */ /* 0x000fe20000820000 */
[----:B---3--:R-:W3:Y:S01]  /*0d00*/  LDCU UR8, c[0x0][0x36c] ;  /* 0x00006d80ff0877ac */ /* 0x008ee20008000800 */
[----:B------:R-:W-:Y:S01]  /*0d10*/  NOP ;  /* 0x0000000000007918 */ /* 0x000fe20000000000 */
[----:B------:R-:W-:Y:S01]  /*0d20*/  LOP3.LUT R10, R105, 0x1f, RZ, 0xc0, !PT ;  /* 0x0000001f690a7812 */ /* 0x000fe200078ec0ff */
[----:B--2---:R-:W-:Y:S01]  /*0d30*/  UMOV UR12, 0x20 ;  /* 0x00000020000c7882 */ /* 0x004fe20000000000 */
[----:B------:R-:W-:Y:S01]  /*0d40*/  @!UP1 UMOV UR7, 0x400 ;  /* 0x0000040000079882 */ /* 0x000fe20000000000 */
[----:B------:R-:W-:-:S04]  /*0d50*/  @!UP1 UIADD3 UR12, UPT, UPT, -UR12, 0x100000, URZ ;  /* 0x001000000c0c9890 */ /* 0x000fc8000fffe1ff */
[----:B------:R-:W-:Y:S02]  /*0d60*/  @!UP1 USHF.L.U32 UR13, UR12, 0xb, URZ ;  /* 0x0000000b0c0d9899 */ /* 0x000fe400080006ff */
[----:B------:R-:W-:Y:S02]  /*0d70*/  @!UP1 USHF.L.U32 UR12, UR12, 0x1, URZ ;  /* 0x000000010c0c9899 */ /* 0x000fe400080006ff */
[----:B------:R-:W-:Y:S01]  /*0d80*/  @!UP1 ULEA UR7, UR37, UR7, 0x18 ;  /* 0x0000000725079291 */ /* 0x000fe2000f8ec0ff */
[----:B------:R-:W-:Y:S01]  /*0d90*/  VOTEU.ALL UP1, P1 ;  /* 0x0000000000ff7886 */ /* 0x000fe20000820000 */
[----:B------:R-:W-:Y:S01]  /*0da0*/  UISETP.NE.AND UP4, UPT, UR10, URZ, UPT ;  /* 0x000000ff0a00728c */ /* 0x000fe2000bf85270 */
[----:B------:R-:W2:Y:S09]  /*0db0*/  FENCE.VIEW.ASYNC.S ;  /* 0x00000000000073c6 */ /* 0x000eb20000000000 */
[----:B--2---:R2:W4:Y:S01]  /*0dc0*/  @!UP1 SYNCS.EXCH.64 URZ, [UR7+0x100], UR12 ;  /* 0x0001000c07ff95b2 */ /* 0x0045220008000100 */
[----:B---3--:R-:W-:-:S09]  /*0dd0*/  UISETP.EQ.U32.AND UP1, UPT, UR8, 0x1, UPT ;  /* 0x000000010800788c */ /* 0x008fd2000bf22070 */
[----:B------:R-:W-:Y:S05]  /*0de0*/  BRA.U !UP1, `(.L_x_15) ;  /* 0x0000000109087547 */ /* 0x000fea000b800000 */
[----:B-1--4-:R-:W-:Y:S01]  /*0df0*/  UCGABAR_ARV ;  /* 0x00000000000079c7 */ /* 0x012fe20008000000 */
[----:B------:R-:W-:Y:S05]  /*0e00*/  BRA `(.L_x_16) ;  /* 0x0000000000047947 */ /* 0x000fea0003800000 */
.L_x_15:
[----:B-1--4-:R-:W-:Y:S01]  /*0e10*/  NOP ;  /* 0x0000000000007918 */ /* 0x012fe20000000000 */
.L_x_16:
[----:B------:R-:W1:Y:S01]  /*0e20*/  S2R R15, SR_CTAID.Y ;  /* 0x00000000000f7919 */ /* 0x000e620000002600 */
[----:B------:R-:W-:-:S05]  /*0e30*/  CS2R.32 R91, SR_CgaSize ;  /* 0x00000000005b7805 */ /* 0x000fca0000008a00 */
[----:B------:R-:W-:-:S05]  /*0e40*/  IMAD R91, R91, -0xa0, RZ ;  /* 0xffffff605b5b7824 */ /* 0x000fca00078e02ff */
[----:B--2---:R-:W-:-:S14]  /*0e50*/  R2UR UR7, R91 ;  /* 0x000000005b0772ca */ /* 0x004fdc00000e0000 */
[----:B------:R-:W2:Y:S01]  /*0e60*/  LDCU UR7, c[0x0][UR7+0x2b4] ;  /* 0x00005680070777ac */ /* 0x000ea20008000800 */
[----:B------:R-:W-:-:S05]  /*0e70*/  CS2R.32 R0, SR_CgaSize ;  /* 0x0000000000007805 */ /* 0x000fca0000008a00 */
[----:B------:R-:W-:-:S06]  /*0e80*/  IMAD R0, R0, -0xa0, RZ ;  /* 0xffffff6000007824 */ /* 0x000fcc00078e02ff */
[----:B------:R-:W3:Y:S01]  /*0e90*/  LDC R0, c[0x0][R0+0x2a4] ;  /* 0x0000a90000007b82 */ /* 0x000ee20000000800 */
[----:B------:R-:W-:Y:S01]  /*0ea0*/  PRMT R8, RZ, 0x7610, R8 ;  /* 0x00007610ff087816 */ /* 0x000fe20000000008 */
[----:B------:R-:W4:Y:S01]  /*0eb0*/  S2R R9, SR_CTAID.X ;  /* 0x0000000000097919 */ /* 0x000f220000002500 */
[----:B------:R-:W-:-:S05]  /*0ec0*/  CS2R.32 R91, SR_CgaSize ;  /* 0x00000000005b7805 */ /* 0x000fca0000008a00 */
[----:B------:R-:W-:-:S05]  /*0ed0*/  IMAD R91, R91, -0xa0, RZ ;  /* 0xffffff605b5b7824 */ /* 0x000fca00078e02ff */
[----:B------:R-:W-:-:S14]  /*0ee0*/  R2UR UR8, R91 ;  /* 0x000000005b0872ca */ /* 0x000fdc00000e0000 */
[----:B------:R-:W3:Y:S01]  /*0ef0*/  LDCU UR8, c[0x0][UR8+0x2b0] ;  /* 0x00005600080877ac */ /* 0x000ee20008000800 */
[----:B------:R-:W-:Y:S01]  /*0f00*/  UISETP.NE.AND UP2, UPT, UR10, 0x2, UPT ;  /* 0x000000020a00788c */ /* 0x000fe2000bf45270 */
[----:B------:R-:W2:Y:S01]  /*0f10*/  LDC R11, c[0x0][0xb24] ;  /* 0x0002c900ff0b7b82 */ /* 0x000ea20000000800 */
[----:B------:R-:W-:-:S05]  /*0f20*/  CS2R.32 R2, SR_CgaSize ;  /* 0x0000000000027805 */ /* 0x000fca0000008a00 */
[----:B------:R-:W-:-:S06]  /*0f30*/  IMAD R2, R2, -0xa0, RZ ;  /* 0xffffff6002027824 */ /* 0x000fcc00078e02ff */
[----:B------:R-:W3:Y:S08]  /*0f40*/  LDC R2, c[0x0][R2+0x2a0] ;  /* 0x0000a80002027b82 */ /* 0x000ef00000000800 */
[----:B------:R-:W3:Y:S01]  /*0f50*/  LDC R40, c[0x0][0xb24] ;  /* 0x0002c900ff287b82 */ /* 0x000ee20000000800 */
[----:B-1----:R-:W-:-:S07]  /*0f60*/  I2FP.F32.U32 R90, R15 ;  /* 0x0000000f005a7245 */ /* 0x002fce0000201000 */
[----:B------:R-:W1:Y:S01]  /*0f70*/  S2UR UR36, SR_CTAID.Z ;  /* 0x00000000002479c3 */ /* 0x000e620000002700 */
[----:B--2---:R-:W-:Y:S01]  /*0f80*/  ISETP.GE.AND P0, PT, R11, 0x1, PT ;  /* 0x000000010b00780c */ /* 0x004fe20003f06270 */
[----:B----4-:R-:W-:Y:S01]  /*0f90*/  IMAD.MOV.U32 R14, RZ, RZ, R9 ;  /* 0x000000ffff0e7224 */ /* 0x010fe200078e0009 */
[----:B------:R-:W-:Y:S01]  /*0fa0*/  I2FP.F32.U32 R91, R9 ;  /* 0x00000009005b7245 */ /* 0x000fe20000201000 */
[----:B------:R-:W-:Y:S01]  /*0fb0*/  FMUL R90, R90, UR7 ;  /* 0x000000075a5a7c20 */ /* 0x000fe20008400000 */
[----:B------:R-:W2:Y:S03]  /*0fc0*/  LDCU UR7, c[0x0][0xb30] ;  /* 0x00016600ff0777ac */ /* 0x000ea60008000800 */
[----:B---3--:R-:W-:Y:S02]  /*0fd0*/  FMUL R91, R91, UR8 ;  /* 0x000000085b5b7c20 */ /* 0x008fe40008400000 */
[----:B------:R-:W3:Y:S08]  /*0fe0*/  F2I.U32.TRUNC.NTZ R90, R90 ;  /* 0x0000005a005a7305 */ /* 0x000ef0000020f000 */
[----:B------:R-:W4:Y:S01]  /*0ff0*/  F2I.U32.TRUNC.NTZ R91, R91 ;  /* 0x0000005b005b7305 */ /* 0x000f22000020f000 */
[----:B--2---:R-:W-:Y:S01]  /*1000*/  UISETP.NE.AND UP3, UPT, UR7, 0x1, UPT ;  /* 0x000000010700788c */ /* 0x004fe2000bf65270 */
[----:B---3--:R-:W-:-:S05]  /*1010*/  IADD3 R90, PT, PT, -R90, RZ, RZ ;  /* 0x000000ff5a5a7210 */ /* 0x008fca0007ffe1ff */
[----:B------:R-:W-:Y:S01]  /*1020*/  IMAD R90, R0, R90, R15 ;  /* 0x0000005a005a7224 */ /* 0x000fe200078e020f */
[----:B------:R-:W-:Y:S01]  /*1030*/  PRMT R0, RZ, 0x7610, R0 ;  /* 0x00007610ff007816 */ /* 0x000fe20000000000 */
[----:B----4-:R-:W-:-:S04]  /*1040*/  IMAD.MOV R91, RZ, RZ, -R91 ;  /* 0x000000ffff5b7224 */ /* 0x010fc800078e0a5b */
[----:B------:R-:W-:Y:S01]  /*1050*/  IMAD R91, R2, R91, R9 ;  /* 0x0000005b025b7224 */ /* 0x000fe200078e0209 */
[----:B-1----:R-:W-:Y:S06]  /*1060*/  BRA.U UP4, `(.L_x_17) ;  /* 0x0000000104247547 */ /* 0x002fec000b800000 */
[----:B------:R-:W-:Y:S01]  /*1070*/  ISETP.NE.AND P1, PT, R90, RZ, PT ;  /* 0x000000ff5a00720c */ /* 0x000fe20003f25270 */
[----:B------:R-:W-:Y:S01]  /*1080*/  IMAD.MOV.U32 R0, RZ, RZ, 0x3 ;  /* 0x00000003ff007424 */ /* 0x000fe200078e00ff */
[C---:B------:R-:W-:Y:S02]  /*1090*/  LOP3.LUT R2, R91.reuse, 0xfffffffe, RZ, 0xc0, !PT ;  /* 0xfffffffe5b027812 */ /* 0x040fe400078ec0ff */
[----:B------:R-:W-:Y:S02]  /*10a0*/  ISETP.LT.U32.OR P1, PT, R91, 0x2, !P1 ;  /* 0x000000025b00780c */ /* 0x000fe40004f21470 */
[----:B------:R-:W-:Y:S02]  /*10b0*/  SHF.L.U32 R0, R0, R2, RZ ;  /* 0x0000000200007219 */ /* 0x000fe400000006ff */
[----:B------:R-:W-:Y:S02]  /*10c0*/  SEL R4, RZ, 0x1, !P1 ;  /* 0x00000001ff047807 */ /* 0x000fe40004800000 */
[----:B------:R-:W-:-:S05]  /*10d0*/  SEL R3, RZ, 0x2, !P1 ;  /* 0x00000002ff037807 */ /* 0x000fca0004800000 */
[----:B------:R-:W-:-:S05]  /*10e0*/  IMAD.IADD R3, R4, 0x1, R3 ;  /* 0x0000000104037824 */ /* 0x000fca00078e0203 */
[----:B------:R-:W-:Y:S02]  /*10f0*/  PRMT R8, R3, 0x7610, R8 ;  /* 0x0000761003087816 */ /* 0x000fe40000000008 */
.L_x_17:
[----:B------:R-:W-:Y:S05]  /*1100*/  @!P0 BRA `(.L_x_18) ;  /* 0x0000000000b88947 */ /* 0x000fea0003800000 */
[----:B------:R-:W1:Y:S01]  /*1110*/  LDC.64 R4, c[0x0][0xb18] ;  /* 0x0002c600ff047b82 */ /* 0x000e620000000a00 */
[----:B------:R-:W-:-:S07]  /*1120*/  ISETP.NE.AND P0, PT, R11, 0x1, PT ;  /* 0x000000010b00780c */ /* 0x000fce0003f05270 */
[----:B------:R-:W2:Y:S08]  /*1130*/  LDC R14, c[0x0][0xb0c] ;  /* 0x0002c300ff0e7b82 */ /* 0x000eb00000000800 */
[----:B------:R-:W3:Y:S08]  /*1140*/  LDC R16, c[0x0][0x370] ;  /* 0x0000dc00ff107b82 */ /* 0x000ef00000000800 */
[----:B------:R-:W4:Y:S01]  /*1150*/  LDC R13, c[0x0][0x374] ;  /* 0x0000dd00ff0d7b82 */ /* 0x000f220000000800 */
[----:B-1----:R-:W-:-:S07]  /*1160*/  ISETP.NE.AND P1, PT, R4, 0x1, PT ;  /* 0x000000010400780c */ /* 0x002fce0003f25270 */
[----:B------:R-:W3:Y:S01]  /*1170*/  LDC.64 R6, c[0x0][0xb10] ;  /* 0x0002c400ff067b82 */ /* 0x000ee20000000a00 */
[----:B--2---:R-:W-:-:S07]  /*1180*/  ISETP.NE.AND P2, PT, R14, 0x1, PT ;  /* 0x000000010e00780c */ /* 0x004fce0003f45270 */
[----:B------:R-:W1:Y:S08]  /*1190*/  LDC R12, c[0x0][0xb20] ;  /* 0x0002c800ff0c7b82 */ /* 0x000e700000000800 */
[----:B------:R-:W2:Y:S01]  /*11a0*/  LDC.64 R2, c[0x0][0xb28] ;  /* 0x0002ca00ff027b82 */ /* 0x000ea20000000a00 */
[----:B----4-:R-:W-:-:S04]  /*11b0*/  IMAD.HI.U32 R17, R13, R5, RZ ;  /* 0x000000050d117227 */ /* 0x010fc800078e00ff */
[----:B------:R-:W-:-:S04]  /*11c0*/  IMAD.HI.U32 R5, R15, R5, RZ ;  /* 0x000000050f057227 */ /* 0x000fc800078e00ff */
[----:B---3--:R-:W-:-:S05]  /*11d0*/  IMAD.HI.U32 R18, R16, R6, RZ ;  /* 0x0000000610127227 */ /* 0x008fca00078e00ff */
[-C--:B------:R-:W-:Y:S01]  /*11e0*/  @P2 SHF.R.U32.HI R16, RZ, R7.reuse, R18 ;  /* 0x00000007ff102219 */ /* 0x080fe20000011612 */
[----:B------:R-:W-:Y:S01]  /*11f0*/  IMAD.HI.U32 R18, R9, R6, RZ ;  /* 0x0000000609127227 */ /* 0x000fe200078e00ff */
[-C--:B-1----:R-:W-:Y:S02]  /*1200*/  @P1 SHF.R.U32.HI R13, RZ, R12.reuse, R17 ;  /* 0x0000000cff0d1219 */ /* 0x082fe40000011611 */
[----:B------:R-:W-:Y:S02]  /*1210*/  SHF.R.U32.HI R5, RZ, R12, R5 ;  /* 0x0000000cff057219 */ /* 0x000fe40000011605 */
[----:B------:R-:W-:Y:S02]  /*1220*/  SHF.R.U32.HI R18, RZ, R7, R18 ;  /* 0x00000007ff127219 */ /* 0x000fe40000011612 */
[----:B------:R-:W-:Y:S01]  /*1230*/  SEL R5, R15, R5, !P1 ;  /* 0x000000050f057207 */ /* 0x000fe20004800000 */
[----:B--2---:R-:W-:Y:S01]  /*1240*/  IMAD.HI.U32 R17, R13, R2, RZ ;  /* 0x000000020d117227 */ /* 0x004fe200078e00ff */
[----:B------:R-:W-:-:S03]  /*1250*/  SEL R18, R9, R18, !P2 ;  /* 0x0000001209127207 */ /* 0x000fc60005000000 */
[----:B------:R-:W-:Y:S01]  /*1260*/  IMAD.HI.U32 R6, R16, R2, RZ ;  /* 0x0000000210067227 */ /* 0x000fe200078e00ff */
[----:B------:R-:W-:-:S04]  /*1270*/  @P0 SHF.R.U32.HI R13, RZ, R3, R17 ;  /* 0x00000003ff0d0219 */ /* 0x000fc80000011611 */
[----:B------:R-:W-:Y:S01]  /*1280*/  @P0 SHF.R.U32.HI R16, RZ, R3, R6 ;  /* 0x00000003ff100219 */ /* 0x000fe20000011606 */
[----:B------:R-:W-:-:S04]  /*1290*/  IMAD R13, R13, R11, RZ ;  /* 0x0000000b0d0d7224 */ /* 0x000fc800078e02ff */
[----:B------:R-:W-:Y:S01]  /*12a0*/  IMAD R6, R16, R11, RZ ;  /* 0x0000000b10067224 */ /* 0x000fe200078e02ff */
[----:B------:R-:W-:-:S04]  /*12b0*/  ISETP.GE.AND P1, PT, R5, R13, PT ;  /* 0x0000000d0500720c */ /* 0x000fc80003f26270 */
[----:B------:R-:W-:Y:S01]  /*12c0*/  ISETP.GE.OR P1, PT, R18, R6, P1 ;  /* 0x000000061200720c */ /* 0x000fe20000f26670 */
[----:B------:R-:W-:-:S05]  /*12d0*/  IMAD.HI.U32 R6, R5, R2, RZ ;  /* 0x0000000205067227 */ /* 0x000fca00078e00ff */
[----:B------:R-:W-:-:S04]  /*12e0*/  SHF.R.U32.HI R6, RZ, R3, R6 ;  /* 0x00000003ff067219 */ /* 0x000fc80000011606 */
[----:B------:R-:W-:-:S03]  /*12f0*/  SEL R6, R5, R6, !P0 ;  /* 0x0000000605067207 */ /* 0x000fc60004000000 */
[----:B------:R-:W-:Y:S01]  /*1300*/  @!P1 IMAD.HI.U32 R7, R18, R2, RZ ;  /* 0x0000000212079227 */ /* 0x000fe200078e00ff */
[----:B------:R-:W-:-:S04]  /*1310*/  IADD3 R2, PT, PT, -R6, RZ, RZ ;  /* 0x000000ff06027210 */ /* 0x000fc80007ffe1ff */
[----:B------:R-:W-:Y:S01]  /*1320*/  @!P1 SHF.R.U32.HI R3, RZ, R3, R7 ;  /* 0x00000003ff039219 */ /* 0x000fe20000011607 */
[----:B------:R-:W-:Y:S01]  /*1330*/  IMAD R2, R11, R2, R5 ;  /* 0x000000020b027224 */ /* 0x000fe200078e0205 */
[----:B------:R-:W-:Y:S02]  /*1340*/  IADD3 R7, PT, PT, -R5, RZ, RZ ;  /* 0x000000ff05077210 */ /* 0x000fe40007ffe1ff */
[----:B------:R-:W-:-:S03]  /*1350*/  @!P1 SEL R3, R18, R3, !P0 ;  /* 0x0000000312039207 */ /* 0x000fc60004000000 */
[----:B------:R-:W-:Y:S02]  /*1360*/  IMAD R7, R4, R7, R15 ;  /* 0x0000000704077224 */ /* 0x000fe400078e020f */
[--C-:B------:R-:W-:Y:S02]  /*1370*/  @!P1 IMAD.IADD R6, R6, 0x1, -R3.reuse ;  /* 0x0000000106069824 */ /* 0x100fe400078e0a03 */
[----:B------:R-:W-:Y:S01]  /*1380*/  @!P1 IMAD R3, R2, R16, R3 ;  /* 0x0000001002039224 */ /* 0x000fe200078e0203 */
[----:B------:R-:W-:Y:S01]  /*1390*/  IADD3 R2, PT, PT, -R18, RZ, RZ ;  /* 0x000000ff12027210 */ /* 0x000fe20007ffe1ff */
[----:B------:R-:W-:Y:S02]  /*13a0*/  @!P1 IMAD R5, R6, R11, R18 ;  /* 0x0000000b06059224 */ /* 0x000fe400078e0212 */
[----:B------:R-:W-:Y:S02]  /*13b0*/  @!P1 IMAD.MOV.U32 R18, RZ, RZ, R3 ;  /* 0x000000ffff129224 */ /* 0x000fe400078e0003 */
[----:B------:R-:W-:-:S02]  /*13c0*/  IMAD R2, R14, R2, R9 ;  /* 0x000000020e027224 */ /* 0x000fc400078e0209 */
[----:B------:R-:W-:Y:S02]  /*13d0*/  IMAD R15, R5, R4, R7 ;  /* 0x00000004050f7224 */ /* 0x000fe400078e0207 */
[----:B------:R-:W-:Y:S02]  /*13e0*/  IMAD R14, R18, R14, R2 ;  /* 0x0000000e120e7224 */ /* 0x000fe400078e0202 */
.L_x_18:
[----:B------:R-:W-:Y:S05]  /*13f0*/  BRA.U UP3, `(.L_x_19) ;  /* 0x0000000103407547 */ /* 0x000fea000b800000 */
[----:B------:R-:W1:Y:S08]  /*1400*/  LDC.64 R4, c[0x0][0xb10] ;  /* 0x0002c400ff047b82 */ /* 0x000e700000000a00 */
[----:B------:R-:W2:Y:S08]  /*1410*/  LDC.64 R2, c[0x0][0xb18] ;  /* 0x0002c600ff027b82 */ /* 0x000eb00000000a00 */
[----:B------:R-:W3:Y:S08]  /*1420*/  LDC R6, c[0x0][0xb20] ;  /* 0x0002c800ff067b82 */ /* 0x000ef00000000800 */
[----:B------:R-:W4:Y:S01]  /*1430*/  LDC R7, c[0x0][0xb0c] ;  /* 0x0002c300ff077b82 */ /* 0x000f220000000800 */
[----:B-1----:R-:W-:-:S05]  /*1440*/  IMAD.HI.U32 R4, R14, R4, RZ ;  /* 0x000000040e047227 */ /* 0x002fca00078e00ff */
[----:B------:R-:W-:Y:S01]  /*1450*/  SHF.R.U32.HI R4, RZ, R5, R4 ;  /* 0x00000005ff047219 */ /* 0x000fe20000011604 */
[----:B--2---:R-:W-:Y:S01]  /*1460*/  IMAD.HI.U32 R3, R15, R3, RZ ;  /* 0x000000030f037227 */ /* 0x004fe200078e00ff */
[----:B------:R-:W-:-:S04]  /*1470*/  ISETP.NE.AND P0, PT, R2, 0x1, PT ;  /* 0x000000010200780c */ /* 0x000fc80003f05270 */
[----:B---3--:R-:W-:-:S04]  /*1480*/  SHF.R.U32.HI R3, RZ, R6, R3 ;  /* 0x00000006ff037219 */ /* 0x008fc80000011603 */
[----:B------:R-:W-:Y:S02]  /*1490*/  SEL R3, R15, R3, !P0 ;  /* 0x000000030f037207 */ /* 0x000fe40004000000 */
[----:B----4-:R-:W-:-:S04]  /*14a0*/  ISETP.NE.AND P1, PT, R7, 0x1, PT ;  /* 0x000000010700780c */ /* 0x010fc80003f25270 */
[----:B------:R-:W-:-:S05]  /*14b0*/  SEL R5, R14, R4, !P1 ;  /* 0x000000040e057207 */ /* 0x000fca0004800000 */
[----:B------:R-:W-:Y:S02]  /*14c0*/  IMAD.IADD R4, R3, 0x1, -R5 ;  /* 0x0000000103047824 */ /* 0x000fe400078e0a05 */
[----:B------:R-:W-:Y:S02]  /*14d0*/  IMAD.IADD R3, R5, 0x1, -R3 ;  /* 0x0000000105037824 */ /* 0x000fe400078e0a03 */
[----:B------:R-:W-:Y:S02]  /*14e0*/  IMAD R14, R4, R7, R14 ;  /* 0x00000007040e7224 */ /* 0x000fe400078e020e */
[----:B------:R-:W-:Y:S02]  /*14f0*/  IMAD R15, R3, R2, R15 ;  /* 0x00000002030f7224 */ /* 0x000fe400078e020f */
.L_x_19:
[----:B------:R-:W-:Y:S05]  /*1500*/  BRA.U !UP1, `(.L_x_20) ;  /* 0x00000001090c7547 */ /* 0x000fea000b800000 */
[----:B------:R-:W-:Y:S01]  /*1510*/  UCGABAR_WAIT ;  /* 0x0000000000007dc7 */ /* 0x000fe20008000000 */
[----:B------:R-:W-:Y:S01]  /*1520*/  CCTL.IVALL ;  /* 0x00000000ff00798f */ /* 0x000fe20002000000 */
[----:B------:R-:W-:Y:S05]  /*1530*/  BRA `(.L_x_21) ;  /* 0x0000000000047947 */ /* 0x000fea0003800000 */
.L_x_20:
[----:B------:R-:W-:Y:S06]  /*1540*/  BAR.SYNC.DEFER_BLOCKING 0x0 ;  /* 0x0000000000007b1d */ /* 0x000fec0000010000 */
.L_x_21:
[----:B------:R-:W-:Y:S05]  /*1550*/  BRA.U UP2, `(.L_x_22) ;  /* 0x0000001102907547 */ /* 0x000fea000b800000 */
[----:B------:R-:W1:Y:S01]  /*1560*/  LDCU UR4, c[0x0][0x38c] ;  /* 0x00007180ff0477ac */ /* 0x000e620008000800 */
[----:B------:R-:W2:Y:S01]  /*1570*/  LDC R8, c[0x0][0x370] ;  /* 0x0000dc00ff087b82 */ /* 0x000ea20000000800 */
[C---:B------:R-:W-:Y:S01]  /*1580*/  IMAD.SHL.U32 R19, R9.reuse, 0x40, RZ ;  /* 0x0000004009137824 */ /* 0x040fe200078e00ff */
[----:B------:R-:W-:Y:S01]  /*1590*/  PLOP3.LUT P1, PT, PT, PT, UP5, 0x80, 0x8 ;  /* 0x000000000008781c */ /* 0x000fe20003f2f058 */
[----:B------:R-:W-:Y:S01]  /*15a0*/  UISETP.NE.AND UP1, UPT, UR10, URZ, UPT ;  /* 0x000000ff0a00728c */ /* 0x000fe2000bf25270 */
[----:B------:R-:W-:Y:S01]  /*15b0*/  ISETP.NE.AND P4, PT, R10, RZ, P5 ;  /* 0x000000ff0a00720c */ /* 0x000fe20002f85270 */
[----:B------:R-:W-:Y:S01]  /*15c0*/  IMAD.SHL.U32 R18, R9, 0x80, RZ ;  /* 0x0000008009127824 */ /* 0x000fe200078e00ff */
[----:B------:R-:W-:Y:S01]  /*15d0*/  PLOP3.LUT P1, PT, P1, PT, PT, 0x8, 0x80 ;  /* 0x000000000080781c */ /* 0x000fe20000f2e170 */
[----:B------:R-:W-:Y:S01]  /*15e0*/  IMAD.MOV.U32 R17, RZ, RZ, 0x1 ;  /* 0x00000001ff117424 */ /* 0x000fe200078e00ff */
[----:B------:R-:W3:Y:S01]  /*15f0*/  LDC R0, c[0x0][0x374] ;  /* 0x0000dd00ff007b82 */ /* 0x000ee20000000800 */
[----:B------:R-:W-:Y:S01]  /*1600*/  IMAD.MOV.U32 R16, RZ, RZ, RZ ;  /* 0x000000ffff107224 */ /* 0x000fe200078e00ff */
[----:B------:R-:W-:Y:S01]  /*1610*/  CS2R R12, SRZ ;  /* 0x00000000000c7805 */ /* 0x000fe2000001ff00 */
[----:B------:R-:W-:Y:S01]  /*1620*/  IMAD.MOV.U32 R11, RZ, RZ, 0x1 ;  /* 0x00000001ff0b7424 */ /* 0x000fe200078e00ff */
[----:B------:R-:W-:Y:S01]  /*1630*/  LOP3.LUT R19, R19, 0x40, RZ, 0xc0, !PT ;  /* 0x0000004013137812 */ /* 0x000fe200078ec0ff */
[----:B------:R-:W4:Y:S01]  /*1640*/  LDCU.64 UR14, c[0x0][0x348] ;  /* 0x00006900ff0e77ac */ /* 0x000f220008000a00 */
[----:B-1----:R-:W-:-:S02]  /*1650*/  UIADD3 UR5, UPT, UPT, UR4, 0x1f, URZ ;  /* 0x0000001f04057890 */ /* 0x002fc4000fffe0ff */
[----:B------:R-:W-:Y:S02]  /*1660*/  USEL UR22, UR6, 0x2, UP1 ;  /* 0x0000000206167887 */ /* 0x000fe40008800000 */
[----:B------:R-:W-:Y:S01]  /*1670*/  USHF.R.S32.HI UR7, URZ, 0x1f, UR5 ;  /* 0x0000001fff077899 */ /* 0x000fe20008011405 */
[----:B------:R-:W-:-:S03]  /*1680*/  UMOV UR23, URZ ;  /* 0x000000ff00177c82 */ /* 0x000fc60008000000 */
[----:B------:R-:W-:Y:S02]  /*1690*/  ULEA.HI UR7, UR7, UR5, URZ, 0x5 ;  /* 0x0000000507077291 */ /* 0x000fe4000f8f28ff */
[----:B------:R-:W-:Y:S02]  /*16a0*/  UIADD3 UR5, UPT, UPT, UR4, -0x1, URZ ;  /* 0xffffffff04057890 */ /* 0x000fe4000fffe0ff */
[----:B------:R-:W-:Y:S02]  /*16b0*/  USHF.R.S32.HI UR7, URZ, 0x5, UR7 ;  /* 0x00000005ff077899 */ /* 0x000fe40008011407 */
[----:B------:R-:W-:Y:S02]  /*16c0*/  UISETP.GE.U32.AND UP2, UPT, UR5, -0x3f, UPT ;  /* 0xffffffc10500788c */ /* 0x000fe4000bf46070 */
[----:B------:R-:W-:Y:S02]  /*16d0*/  UISETP.LT.U32.AND UP0, UPT, UR7, 0x3, UPT ;  /* 0x000000030700788c */ /* 0x000fe4000bf01070 */
[----:B------:R-:W-:-:S02]  /*16e0*/  UIADD3 UR4, UPT, UPT, UR4, 0x3e, URZ ;  /* 0x0000003e04047890 */ /* 0x000fc4000fffe0ff */
[----:B------:R-:W-:-:S04]  /*16f0*/  USEL UR5, UR7, 0x3, UP0 ;  /* 0x0000000307057887 */ /* 0x000fc80008000000 */
[----:B------:R-:W-:Y:S02]  /*1700*/  UIADD3 UR21, UPT, UPT, UR5, -0x1, URZ ;  /* 0xffffffff05157890 */ /* 0x000fe4000fffe0ff */
[----:B------:R-:W-:Y:S02]  /*1710*/  @UP2 UIADD3 UR21, UPT, UPT, UR5, URZ, URZ ;  /* 0x000000ff05152290 */ /* 0x000fe4000fffe0ff */
[----:B------:R-:W-:Y:S02]  /*1720*/  UIADD3 UR24, UPT, UPT, UR7, -UR5, URZ ;  /* 0x8000000507187290 */ /* 0x000fe4000fffe0ff */
[----:B------:R-:W-:Y:S02]  /*1730*/  UIADD3 UR13, UPT, UPT, UR21, 0x1, URZ ;  /* 0x00000001150d7890 */ /* 0x000fe4000fffe0ff */
[----:B--2-4-:R-:W-:-:S12]  /*1740*/  UIADD3 UR21, UPT, UPT, -UR21, URZ, URZ ;  /* 0x000000ff15157290 */ /* 0x014fd8000fffe1ff */
.L_x_42:
[----:B------:R-:W-:Y:S01]  /*1750*/  UISETP.NE.AND UP0, UPT, UR37, URZ, UPT ;  /* 0x000000ff2500728c */ /* 0x000fe2000bf05270 */
[----:B------:R-:W1:Y:S08]  /*1760*/  S2UR UR37, SR_CgaCtaId ;  /* 0x00000000002579c3 */ /* 0x000e700000008800 */
[----:B------:R-:W-:Y:S05]  /*1770*/  BRA.U UP0, `(.L_x_23) ;  /* 0x0000000100347547 */ /* 0x000fea000b800000 */
[----:B------:R-:W2:Y:S01]  /*1780*/  S2R R2, SR_CgaCtaId ;  /* 0x0000000000027919 */ /* 0x000ea20000008800 */
[----:B------:R-:W-:-:S04]  /*1790*/  MOV R3, 0x400 ;  /* 0x0000040000037802 */ /* 0x000fc80000000f00 */
[----:B--2---:R-:W-:Y:S02]  /*17a0*/  LEA R2, R2, R3, 0x18 ;  /* 0x0000000302027211 */ /* 0x004fe400078ec0ff */
[----:B------:R-:W-:-:S03]  /*17b0*/  SHF.L.U32 R3, R11, 0x1f, RZ ;  /* 0x0000001f0b037819 */ /* 0x000fc600000006ff */
[----:B------:R-:W-:-:S04]  /*17c0*/  IMAD R2, R12, 0x8, R2 ;  /* 0x000000080c027824 */ /* 0x000fc800078e0202 */
[----:B------:R-:W2:Y:S02]  /*17d0*/  SYNCS.PHASECHK.TRANS64.TRYWAIT P0, [R2+URZ+0xf0], R3 ;  /* 0x0000f003020075a7 */ /* 0x000ea400080011ff */
[----:B--2---:R-:W-:Y:S05]  /*17e0*/  @!P0 BRA `(.L_x_24) ;  /* 0x0000007800b88947 */ /* 0x004fea0003800000 */
.L_x_148:
[----:B------:R-:W-:Y:S01]  /*17f0*/  VIADD R12, R12, 0x1 ;  /* 0x000000010c0c7836 */ /* 0x000fe20000000000 */
[----:B------:R2:W-:Y:S04]  /*1800*/  SYNCS.ARRIVE.TRANS64.A1T0 RZ, [R2+URZ+0xe0], RZ ;  /* 0x0000e0ff02ff79a7 */ /* 0x0005e800081000ff */
[----:B------:R-:W-:-:S04]  /*1810*/  ISETP.NE.AND P0, PT, R12, 0x2, PT ;  /* 0x000000020c00780c */ /* 0x000fc80003f05270 */
[----:B------:R-:W-:Y:S02]  /*1820*/  SEL R12, R12, RZ, P0 ;  /* 0x000000ff0c0c7207 */ /* 0x000fe40000000000 */
[----:B--2---:R-:W-:-:S04]  /*1830*/  SEL R2, RZ, 0x1, P0 ;  /* 0x00000001ff027807 */ /* 0x004fc80000000000 */
[----:B------:R-:W-:-:S07]  /*1840*/  LOP3.LUT R11, R11, R2, RZ, 0x3c, !PT ;  /* 0x000000020b0b7212 */ /* 0x000fce00078e3cff */
.L_x_23:
[----:B------:R-:W-:Y:S01]  /*1850*/  UMOV UR6, 0x400 ;  /* 0x0000040000067882 */ /* 0x000fe20000000000 */
[----:B------:R-:W-:Y:S01]  /*1860*/  SHF.L.U32 R2, R17, 0x1f, RZ ;  /* 0x0000001f11027819 */ /* 0x000fe200000006ff */
[----:B-1----:R-:W-:Y:S01]  /*1870*/  ULEA UR6, UR37, UR6, 0x18 ;  /* 0x0000000625067291 */ /* 0x002fe2000f8ec0ff */
[----:B------:R-:W-:Y:S01]  /*1880*/  R2UR UR35, R18 ;  /* 0x00000000122372ca */ /* 0x000fe200000e0000 */
[----:B------:R-:W-:Y:S01]  /*1890*/  UISETP.GE.U32.AND UP0, UPT, UR4, 0x3f, UPT ;  /* 0x0000003f0400788c */ /* 0x000fe2000bf06070 */
[----:B------:R-:W-:Y:S01]  /*18a0*/  R2UR UR11, R19 ;  /* 0x00000000130b72ca */ /* 0x000fe200000e0000 */
[----:B------:R-:W-:Y:S01]  /*18b0*/  ULEA UR8, UR23, UR6, 0x3 ;  /* 0x0000000617087291 */ /* 0x000fe2000f8e18ff */
[----:B------:R-:W-:-:S08]  /*18c0*/  UMOV UR25, URZ ;  /* 0x000000ff00197c82 */ /* 0x000fd00008000000 */
[----:B------:R1:W2:Y:S01]  /*18d0*/  SYNCS.PHASECHK.TRANS64.TRYWAIT P0, [UR8+0x18], R2 ;  /* 0x00001802ff0075a7 */ /* 0x0002a20008001108 */
[----:B------:R-:W-:-:S13]  /*18e0*/  R2UR UR8, R15 ;  /* 0x000000000f0872ca */ /* 0x000fda00000e0000 */
[----:B------:R-:W-:Y:S01]  /*18f0*/  ULEA UR11, UR8, UR11, 0x7 ;  /* 0x0000000b080b7291 */ /* 0x000fe2000f8e38ff */
[----:B-1----:R-:W-:-:S05]  /*1900*/  LEA.HI R2, R14, R14, RZ, 0x1 ;  /* 0x0000000e0e027211 */ /* 0x002fca00078f08ff */
[----:B------:R-:W-:-:S05]  /*1910*/  IMAD.SHL.U32 R2, R2, 0x80, RZ ;  /* 0x0000008002027824 */ /* 0x000fca00078e00ff */
[----:B------:R-:W-:-:S04]  /*1920*/  LOP3.LUT R2, R2, 0xffffff00, RZ, 0xc0, !PT ;  /* 0xffffff0002027812 */ /* 0x000fc800078ec0ff */
[----:B------:R-:W-:-:S13]  /*1930*/  R2UR UR9, R2 ;  /* 0x00000000020972ca */ /* 0x000fda00000e0000 */
[----:B------:R-:W-:Y:S01]  /*1940*/  ULOP3.LUT UR35, UR9, 0x80, UR35, 0xf8, !UPT ;  /* 0x0000008009237892 */ /* 0x000fe2000f8ef823 */
[----:B------:R-:W-:Y:S11]  /*1950*/  BRA.U !UP0, `(.L_x_25) ;  /* 0x0000000108c07547 */ /* 0x000ff6000b800000 */
[----:B------:R-:W-:Y:S01]  /*1960*/  UMOV UR16, UR21 ;  /* 0x0000001500107c82 */ /* 0x000fe20008000000 */
[----:B------:R-:W-:Y:S01]  /*1970*/  UMOV UR17, UR23 ;  /* 0x0000001700117c82 */ /* 0x000fe20008000000 */
[----:B------:R-:W-:-:S05]  /*1980*/  UMOV UR34, URZ ;  /* 0x000000ff00227c82 */ /* 0x000fca0008000000 */
.L_x_31:
[----:B------:R-:W-:Y:S01]  /*1990*/  ULEA UR33, UR17, UR6, 0x3 ;  /* 0x0000000611217291 */ /* 0x000fe2000f8e18ff */
[----:B------:R-:W-:Y:S01]  /*19a0*/  @P5 MOV R3, 0x6000 ;  /* 0x0000600000035802 */ /* 0x000fe20000000f00 */
[----:B-12-4-:R-:W-:Y:S10]  /*19b0*/  @P0 BRA `(.L_x_26) ;  /* 0x00000000000c0947 */ /* 0x016ff40003800000 */
[----:B------:R-:W-:-:S04]  /*19c0*/  SHF.L.U32 R4, R17, 0x1f, RZ ;  /* 0x0000001f11047819 */ /* 0x000fc800000006ff */
[----:B------:R-:W1:Y:S02]  /*19d0*/  SYNCS.PHASECHK.TRANS64.TRYWAIT P0, [UR33+0x18], R4 ;  /* 0x00001804ff0075a7 */ /* 0x000e640008001121 */
[----:B-1----:R-:W-:Y:S05]  /*19e0*/  @!P0 BRA `(.L_x_27) ;  /* 0x00000078004c8947 */ /* 0x002fea0003800000 */
.L_x_26:
[----:B------:R2:W-:Y:S01]  /*19f0*/  @P5 SYNCS.ARRIVE.TRANS64 RZ, [UR33], R3 ;  /* 0x00000003ffff59a7 */ /* 0x0005e20008000021 */
[----:B------:R-:W-:Y:S02]  /*1a00*/  ULOP3.LUT UR8, UR22, 0x2, URZ, 0xfc, !UPT ;  /* 0x0000000216087892 */ /* 0x000fe4000f8efcff */
[----:B------:R-:W-:Y:S02]  /*1a10*/  UIADD3 UR16, UPT, UPT, UR16, 0x1, URZ ;  /* 0x0000000110107890 */ /* 0x000fe4000fffe0ff */
[----:B------:R-:W-:Y:S02]  /*1a20*/  UISETP.NE.AND UP0, UPT, UR8, 0x2, UPT ;  /* 0x000000020800788c */ /* 0x000fe4000bf05270 */
[----:B------:R-:W-:-:S07]  /*1a30*/  UISETP.NE.AND UP2, UPT, UR16, 0x1, UPT ;  /* 0x000000011000788c */ /* 0x000fce000bf45270 */
[----:B------:R-:W-:Y:S05]  /*1a40*/  BRA.U UP0, `(.L_x_28) ;  /* 0x0000000100047547 */ /* 0x000fea000b800000 */
[----:B------:R-:W-:Y:S05]  /*1a50*/  BPT.TRAP 0x1 ;  /* 0x000000040000795c */ /* 0x000fea0000300000 */
.L_x_28:
[----:B------:R-:W-:Y:S04]  /*1a60*/  BSSY.RECONVERGENT B0, `(.L_x_29) ;  /* 0x0000003000007945 */ /* 0x000fe80003800200 */
[----:B------:R-:W-:Y:S05]  /*1a70*/  @!P4 BRA `(.L_x_30) ;  /* 0x000000000004c947 */ /* 0x000fea0003800000 */
[----:B------:R-:W-:Y:S05]  /*1a80*/  BPT.TRAP 0x1 ;  /* 0x000000040000795c */ /* 0x000fea0000300000 */
.L_x_30:
[----:B------:R-:W-:Y:S05]  /*1a90*/  BSYNC.RECONVERGENT B0 ;  /* 0x0000000000007941 */ /* 0x000fea0003800200 */
.L_x_29:
[----:B------:R-:W-:Y:S02]  /*1aa0*/  UIADD3 UR23, UPT, UPT, UR17, 0x1, URZ ;  /* 0x0000000111177890 */ /* 0x000fe4000fffe0ff */
[----:B------:R-:W-:Y:S02]  /*1ab0*/  ULEA UR32, UR17, UR6, 0xd ;  /* 0x0000000611207291 */ /* 0x000fe4000f8e68ff */
[----:B------:R-:W-:Y:S02]  /*1ac0*/  UISETP.NE.AND UP0, UPT, UR23, 0x3, UPT ;  /* 0x000000031700788c */ /* 0x000fe4000bf05270 */
[----:B------:R-:W-:Y:S02]  /*1ad0*/  UIADD3 UR28, UP1, UPT, UR14, 0x80, URZ ;  /* 0x000000800e1c7890 */ /* 0x000fe4000ff3e0ff */
[----:B------:R-:W-:Y:S02]  /*1ae0*/  USEL UR9, URZ, 0x1, UP0 ;  /* 0x00000001ff097887 */ /* 0x000fe40008000000 */
[----:B------:R-:W-:-:S02]  /*1af0*/  USEL UR23, UR23, URZ, UP0 ;  /* 0x000000ff17177287 */ /* 0x000fc40008000000 */
[----:B------:R-:W-:Y:S02]  /*1b00*/  UIADD3 UR26, UP0, UPT, UR14, 0x180, URZ ;  /* 0x000001800e1a7890 */ /* 0x000fe4000ff1e0ff */
[----:B------:R-:W-:Y:S01]  /*1b10*/  ULEA UR8, UR23, UR6, 0x3 ;  /* 0x0000000617087291 */ /* 0x000fe2000f8e18ff */
[----:B------:R-:W-:Y:S01]  /*1b20*/  LOP3.LUT R17, R17, UR9, RZ, 0x3c, !PT ;  /* 0x0000000911117c12 */ /* 0x000fe2000f8e3cff */
[----:B------:R-:W-:Y:S02]  /*1b30*/  ULOP3.LUT UR33, UR33, 0xfefffff8, URZ, 0xc0, !UPT ;  /* 0xfefffff821217892 */ /* 0x000fe4000f8ec0ff */
[----:B------:R-:W-:Y:S01]  /*1b40*/  UIADD3.X UR29, UPT, UPT, URZ, UR15, URZ, UP1, !UPT ;  /* 0x0000000fff1d7290 */ /* 0x000fe20008ffe4ff */
[----:B-1----:R-:W-:Y:S01]  /*1b50*/  SHF.L.U32 R2, R17, 0x1f, RZ ;  /* 0x0000001f11027819 */ /* 0x002fe200000006ff */
[----:B------:R-:W-:Y:S02]  /*1b60*/  UIADD3 UR32, UPT, UPT, UR32, 0x8400, URZ ;  /* 0x0000840020207890 */ /* 0x000fe4000fffe0ff */
[----:B------:R-:W-:Y:S01]  /*1b70*/  UIADD3.X UR27, UPT, UPT, URZ, UR15, URZ, UP0, !UPT ;  /* 0x0000000fff1b7290 */ /* 0x000fe200087fe4ff */
[----:B------:R1:W4:Y:S01]  /*1b80*/  SYNCS.PHASECHK.TRANS64.TRYWAIT P0, [UR8+0x18], R2 ;  /* 0x00001802ff0075a7 */ /* 0x0003220008001108 */
[----:B------:R-:W-:Y:S01]  /*1b90*/  ULEA UR8, UR17, UR6, 0xc ;  /* 0x0000000611087291 */ /* 0x000fe2000f8e60ff */
[----:B------:R-:W-:Y:S01]  /*1ba0*/  UMOV UR18, 0x0 ;  /* 0x0000000000127882 */ /* 0x000fe20000000000 */
[----:B------:R-:W-:-:S02]  /*1bb0*/  UMOV UR19, 0x10000000 ;  /* 0x1000000000137882 */ /* 0x000fc40000000000 */
[----:B------:R-:W-:Y:S01]  /*1bc0*/  UIADD3 UR8, UPT, UPT, UR8, 0xe400, URZ ;  /* 0x0000e40008087890 */ /* 0x000fe2000fffe0ff */
[----:B------:R2:W-:Y:S01]  /*1bd0*/  UTMALDG.3D.2CTA [UR32], [UR28], desc[UR18] ;  /* 0x000012201c0075b4 */ /* 0x0005e20008211000 */
[----:B------:R-:W-:Y:S01]  /*1be0*/  UMOV UR10, UR34 ;  /* 0x00000022000a7c82 */ /* 0x000fe20008000000 */
[----:B------:R-:W-:Y:S01]  /*1bf0*/  UMOV UR12, UR36 ;  /* 0x00000024000c7c82 */ /* 0x000fe20008000000 */
[----:B------:R-:W-:Y:S01]  /*1c00*/  UMOV UR9, UR33 ;  /* 0x0000002100097c82 */ /* 0x000fe20008000000 */
[----:B------:R-:W-:Y:S01]  /*1c10*/  UMOV UR25, UR13 ;  /* 0x0000000d00197c82 */ /* 0x000fe20008000000 */
[----:B------:R-:W-:-:S03]  /*1c20*/  UMOV UR17, UR23 ;  /* 0x0000001700117c82 */ /* 0x000fc60008000000 */
[----:B------:R1:W-:Y:S01]  /*1c30*/  UTMALDG.3D.2CTA [UR8], [UR26], desc[UR18] ;  /* 0x000012081a0075b4 */ /* 0x0003e20008211000 */
[----:B--2---:R-:W-:Y:S01]  /*1c40*/  UIADD3 UR34, UPT, UPT, UR34, 0x20, URZ ;  /* 0x0000002022227890 */ /* 0x004fe2000fffe0ff */
[----:B------:R-:W-:Y:S11]  /*1c50*/  BRA.U UP2, `(.L_x_31) ;  /* 0xfffffffd024c7547 */ /* 0x000ff6000b83ffff */
.L_x_25:
[----:B-1----:R-:W-:Y:S01]  /*1c60*/  ULEA UR8, UR23, UR6, 0x3 ;  /* 0x0000000617087291 */ /* 0x002fe2000f8e18ff */
[----:B------:R-:W-:Y:S01]  /*1c70*/  SHF.L.U32 R2, R17, 0x1f, RZ ;  /* 0x0000001f11027819 */ /* 0x000fe200000006ff */
[----:B------:R-:W-:Y:S01]  /*1c80*/  @!P1 SYNCS.ARRIVE.TRANS64.A1T0 RZ, [UR6+0x78], RZ ;  /* 0x000078ffffff99a7 */ /* 0x000fe20008100006 */
[----:B------:R-:W-:-:S06]  /*1c90*/  UISETP.GT.AND UP0, UPT, UR7, UR5, UPT ;  /* 0x000000050700728c */ /* 0x000fcc000bf04270 */
[----:B--2-4-:R1:W2:Y:S03]  /*1ca0*/  SYNCS.PHASECHK.TRANS64.TRYWAIT P0, [UR8+0x18], R2 ;  /* 0x00001802ff0075a7 */ /* 0x0142a60008001108 */
[----:B------:R-:W-:Y:S05]  /*1cb0*/  BRA.U !UP0, `(.L_x_32) ;  /* 0x0000000108c07547 */ /* 0x000fea000b800000 */
[----:B------:R-:W-:Y:S01]  /*1cc0*/  UIADD3 UR26, UPT, UPT, UR24, UR25, URZ ;  /* 0x00000019181a7290 */ /* 0x000fe2000fffe0ff */
[----:B------:R-:W-:-:S11]  /*1cd0*/  UMOV UR27, UR23 ;  /* 0x00000017001b7c82 */ /* 0x000fd60008000000 */
.L_x_38:
[----:B------:R-:W-:Y:S01]  /*1ce0*/  ULEA UR17, UR27, UR6, 0x3 ;  /* 0x000000061b117291 */ /* 0x000fe2000f8e18ff */
[----:B--2---:R-:W-:Y:S01]  /*1cf0*/  @P5 MOV R3, 0x6000 ;  /* 0x0000600000035802 */ /* 0x004fe20000000f00 */
[----:B-12---:R-:W-:Y:S10]  /*1d00*/  @P0 BRA `(.L_x_33) ;  /* 0x00000000000c0947 */ /* 0x006ff40003800000 */
[----:B------:R-:W-:-:S04]  /*1d10*/  SHF.L.U32 R4, R17, 0x1f, RZ ;  /* 0x0000001f11047819 */ /* 0x000fc800000006ff */
[----:B------:R-:W2:Y:S02]  /*1d20*/  SYNCS.PHASECHK.TRANS64.TRYWAIT P0, [UR17+0x18], R4 ;  /* 0x00001804ff0075a7 */ /* 0x000ea40008001111 */
[----:B--2---:R-:W-:Y:S05]  /*1d30*/  @!P0 BRA `(.L_x_34) ;  /* 0x0000007400908947 */ /* 0x004fea0003800000 */
.L_x_33:
[----:B------:R2:W-:Y:S01]  /*1d40*/  @P5 SYNCS.ARRIVE.TRANS64 RZ, [UR17], R3 ;  /* 0x00000003ffff59a7 */ /* 0x0005e20008000011 */
[----:B------:R-:W-:-:S04]  /*1d50*/  ULOP3.LUT UR8, UR22, 0x2, URZ, 0xfc, !UPT ;  /* 0x0000000216087892 */ /* 0x000fc8000f8efcff */
[----:B------:R-:W-:-:S09]  /*1d60*/  UISETP.NE.AND UP0, UPT, UR8, 0x2, UPT ;  /* 0x000000020800788c */ /* 0x000fd2000bf05270 */
[----:B------:R-:W-:Y:S05]  /*1d70*/  BRA.U UP0, `(.L_x_35) ;  /* 0x0000000100047547 */ /* 0x000fea000b800000 */
[----:B------:R-:W-:Y:S05]  /*1d80*/  BPT.TRAP 0x1 ;  /* 0x000000040000795c */ /* 0x000fea0000300000 */
.L_x_35:
[----:B------:R-:W-:Y:S04]  /*1d90*/  BSSY.RECONVERGENT B0, `(.L_x_36) ;  /* 0x0000003000007945 */ /* 0x000fe80003800200 */
[----:B------:R-:W-:Y:S05]  /*1da0*/  @!P4 BRA `(.L_x_37) ;  /* 0x000000000004c947 */ /* 0x000fea0003800000 */
[----:B------:R-:W-:Y:S05]  /*1db0*/  BPT.TRAP 0x1 ;  /* 0x000000040000795c */ /* 0x000fea0000300000 */
.L_x_37:
[----:B------:R-:W-:Y:S05]  /*1dc0*/  BSYNC.RECONVERGENT B0 ;  /* 0x0000000000007941 */ /* 0x000fea0003800200 */
.L_x_36:
        /* <DEDUP_REMOVED lines=9> */
[----:B------:R-:W-:Y:S02]  /*1e60*/  USHF.L.U32 UR18, UR25, 0x5, URZ ;  /* 0x0000000519127899 */ /* 0x000fe400080006ff */
[----:B------:R-:W-:Y:S01]  /*1e70*/  ULOP3.LUT UR17, UR17, 0xfefffff8, URZ, 0xc0, !UPT ;  /* 0xfefffff811117892 */ /* 0x000fe2000f8ec0ff */
[----:B-1----:R-:W-:Y:S01]  /*1e80*/  SHF.L.U32 R2, R17, 0x1f, RZ ;  /* 0x0000001f11027819 */ /* 0x002fe200000006ff */
[----:B------:R-:W-:Y:S02]  /*1e90*/  UIADD3 UR16, UPT, UPT, UR16, 0x8400, URZ ;  /* 0x0000840010107890 */ /* 0x000fe4000fffe0ff */
[----:B------:R-:W-:Y:S01]  /*1ea0*/  UIADD3.X UR33, UPT, UPT, URZ, UR15, URZ, UP1, !UPT ;  /* 0x0000000fff217290 */ /* 0x000fe20008ffe4ff */
[----:B------:R4:W1:Y:S01]  /*1eb0*/  SYNCS.PHASECHK.TRANS64.TRYWAIT P0, [UR8+0x18], R2 ;  /* 0x00001802ff0075a7 */ /* 0x0008620008001108 */
[----:B------:R-:W-:-:S02]  /*1ec0*/  ULEA UR8, UR27, UR6, 0xc ;  /* 0x000000061b087291 */ /* 0x000fc4000f8e60ff */
[----:B------:R-:W-:Y:S02]  /*1ed0*/  UIADD3.X UR31, UPT, UPT, URZ, UR15, URZ, UP0, !UPT ;  /* 0x0000000fff1f7290 */ /* 0x000fe400087fe4ff */
[----:B------:R-:W-:Y:S01]  /*1ee0*/  UIADD3 UR8, UPT, UPT, UR8, 0xe400, URZ ;  /* 0x0000e40008087890 */ /* 0x000fe2000fffe0ff */
[----:B------:R-:W-:Y:S01]  /*1ef0*/  UMOV UR28, 0x0 ;  /* 0x00000000001c7882 */ /* 0x000fe20000000000 */
[----:B------:R-:W-:Y:S01]  /*1f00*/  UMOV UR29, 0x10000000 ;  /* 0x10000000001d7882 */ /* 0x000fe20000000000 */
[----:B------:R-:W-:Y:S01]  /*1f10*/  UMOV UR19, UR35 ;  /* 0x0000002300137c82 */ /* 0x000fe20008000000 */
[----:B------:R-:W-:Y:S01]  /*1f20*/  UMOV UR20, UR36 ;  /* 0x0000002400147c82 */ /* 0x000fe20008000000 */
[----:B------:R-:W-:Y:S01]  /*1f30*/  UMOV UR12, UR36 ;  /* 0x00000024000c7c82 */ /* 0x000fe20008000000 */
[----:B------:R-:W-:Y:S01]  /*1f40*/  UMOV UR9, UR17 ;  /* 0x0000001100097c82 */ /* 0x000fe20008000000 */
[----:B------:R-:W-:Y:S01]  /*1f50*/  UMOV UR10, UR18 ;  /* 0x00000012000a7c82 */ /* 0x000fe20008000000 */
[----:B------:R4:W-:Y:S01]  /*1f60*/  UTMALDG.3D.2CTA [UR16], [UR32], desc[UR28] ;  /* 0x00001c10200075b4 */ /* 0x0009e20008211000 */
[----:B------:R-:W-:Y:S01]  /*1f70*/  UIADD3 UR25, UPT, UPT, UR25, 0x1, URZ ;  /* 0x0000000119197890 */ /* 0x000fe2000fffe0ff */
[----:B------:R-:W-:-:S03]  /*1f80*/  UMOV UR27, UR23 ;  /* 0x00000017001b7c82 */ /* 0x000fc60008000000 */
[----:B------:R-:W-:Y:S01]  /*1f90*/  UISETP.NE.AND UP0, UPT, UR25, UR26, UPT ;  /* 0x0000001a1900728c */ /* 0x000fe2000bf05270 */
[----:B------:R4:W-:Y:S08]  /*1fa0*/  UTMALDG.3D.2CTA [UR8], [UR30], desc[UR28] ;  /* 0x00001c081e0075b4 */ /* 0x0009f00008211000 */
[----:B----4-:R-:W-:Y:S05]  /*1fb0*/  BRA.U UP0, `(.L_x_38) ;  /* 0xfffffffd00487547 */ /* 0x010fea000b83ffff */
.L_x_32:
[C---:B-1----:R-:W-:Y:S01]  /*1fc0*/  LEA R2, R16.reuse, UR6, 0x3 ;  /* 0x0000000610027c11 */ /* 0x042fe2000f8e18ff */
[----:B------:R-:W-:Y:S01]  /*1fd0*/  NOP ;  /* 0x0000000000007918 */ /* 0x000fe20000000000 */
[----:B--2---:R-:W-:Y:S02]  /*1fe0*/  SHF.L.U32 R3, R13, 0x1f, RZ ;  /* 0x0000001f0d037819 */ /* 0x004fe400000006ff */
[----:B------:R-:W-:Y:S02]  /*1ff0*/  LEA R4, R16, UR6, 0x4 ;  /* 0x0000000610047c11 */ /* 0x000fe4000f8e20ff */
[----:B------:R-:W1:Y:S02]  /*2000*/  SYNCS.PHASECHK.TRANS64.TRYWAIT P0, [R2+URZ+0x80], R3 ;  /* 0x00008003020075a7 */ /* 0x000e6400080011ff */
[----:B-1----:R-:W-:Y:S05]  /*2010*/  @!P0 BRA `(.L_x_39) ;  /* 0x0000007000f08947 */ /* 0x002fea0003800000 */
.L_x_151:
[----:B------:R-:W2:Y:S01]  /*2020*/  LDS.128 R4, [R4+0x110] ;  /* 0x0001100004047984 */ /* 0x000ea20000000c00 */
[----:B------:R-:W-:Y:S01]  /*2030*/  ISETP.GE.AND P0, PT, R40, 0x1, PT ;  /* 0x000000012800780c */ /* 0x000fe20003f06270 */
[----:B-1----:R-:W-:Y:S01]  /*2040*/  VIADD R2, R2, 0x90 ;  /* 0x0000009002027836 */ /* 0x002fe20000000000 */
[----:B------:R-:W-:Y:S01]  /*2050*/  @!PT LDS RZ, [RZ] ;  /* 0x00000000fffff984 */ /* 0x000fe20000000800 */
[----:B------:R-:W-:Y:S01]  /*2060*/  @!PT LDS RZ, [RZ] ;  /* 0x00000000fffff984 */ /* 0x000fe20000000800 */
[----:B------:R-:W-:Y:S01]  /*2070*/  @!PT LDS RZ, [RZ] ;  /* 0x00000000fffff984 */ /* 0x000fe20000000800 */
[----:B------:R-:W-:Y:S01]  /*2080*/  @!PT LDS RZ, [RZ] ;  /* 0x00000000fffff984 */ /* 0x000fe20000000800 */
[----:B------:R1:W-:Y:S06]  /*2090*/  MEMBAR.ALL.CTA ;  /* 0x0000000000007992 */ /* 0x0003ec0000008000 */
[----:B-1----:R-:W1:Y:S01]  /*20a0*/  FENCE.VIEW.ASYNC.S ;  /* 0x00000000000073c6 */ /* 0x002e620000000000 */
[----:B------:R-:W-:-:S04]  /*20b0*/  PRMT R2, RZ, 0x654, R2 ;  /* 0x00000654ff027816 */ /* 0x000fc80000000002 */
[----:B-1----:R1:W-:Y:S01]  /*20c0*/  SYNCS.ARRIVE.TRANS64.RED.A1T0 RZ, [R2+URZ], RZ ;  /* 0x000000ff02ff79a7 */ /* 0x0023e200081004ff */
[----:B--2---:R-:W-:-:S13]  /*20d0*/  LOP3.LUT P2, RZ, R6, 0x1, RZ, 0xc0, !PT ;  /* 0x0000000106ff7812 */ /* 0x004fda000784c0ff */
[----:B------:R-:W-:Y:S01]  /*20e0*/  @P2 SHF.R.U32.HI R3, RZ, 0x10, R5 ;  /* 0x00000010ff032819 */ /* 0x000fe20000011605 */
[----:B------:R-:W-:Y:S01]  /*20f0*/  VOTEU.ANY UP0, P2 ;  /* 0x0000000000ff7886 */ /* 0x000fe20001000100 */
[----:B------:R-:W-:Y:S02]  /*2100*/  @P2 MOV R10, R4 ;  /* 0x00000004000a2202 */ /* 0x000fe40000000f00 */
[----:B------:R-:W-:Y:S02]  /*2110*/  @P2 R2UR.BROADCAST UR8, R3 ;  /* 0x00000000030822ca */ /* 0x000fe400008e0000 */
[----:B------:R-:W-:-:S11]  /*2120*/  @P2 LOP3.LUT R9, R5, 0xffff, RZ, 0xc0, !PT ;  /* 0x0000ffff05092812 */ /* 0x000fd600078ec0ff */
[----:B------:R-:W-:Y:S01]  /*2130*/  @UP0 UMOV UR36, UR8 ;  /* 0x0000000800240c82 */ /* 0x000fe20008000000 */
[----:B-1----:R-:W-:Y:S05]  /*2140*/  @!P0 BRA `(.L_x_40) ;  /* 0x0000000000b88947 */ /* 0x002fea0003800000 */
[----:B------:R-:W3:Y:S01]  /*2150*/  LDC.64 R4, c[0x0][0xb18] ;  /* 0x0002c600ff047b82 */ /* 0x000ee20000000a00 */
[----:B------:R-:W-:-:S07]  /*2160*/  ISETP.NE.AND P3, PT, R40, 0x1, PT ;  /* 0x000000012800780c */ /* 0x000fce0003f65270 */
[----:B------:R-:W1:Y:S08]  /*2170*/  LDC.64 R6, c[0x0][0xb10] ;  /* 0x0002c400ff067b82 */ /* 0x000e700000000a00 */
[----:B------:R-:W2:Y:S08]  /*2180*/  LDC R14, c[0x0][0xb20] ;  /* 0x0002c800ff0e7b82 */ /* 0x000eb00000000800 */
[----:B------:R-:W4:Y:S01]  /*2190*/  LDC R15, c[0x0][0xb0c] ;  /* 0x0002c300ff0f7b82 */ /* 0x000f220000000800 */
[----:B---3--:R-:W-:Y:S01]  /*21a0*/  IMAD.HI.U32 R21, R0, R5, RZ ;  /* 0x0000000500157227 */ /* 0x008fe200078e00ff */
[----:B------:R-:W-:-:S03]  /*21b0*/  ISETP.NE.AND P0, PT, R4, 0x1, PT ;  /* 0x000000010400780c */ /* 0x000fc60003f05270 */
[----:B------:R-:W-:-:S03]  /*21c0*/  IMAD.HI.U32 R5, R9, R5, RZ ;  /* 0x0000000509057227 */ /* 0x000fc600078e00ff */
[----:B------:R-:W3:Y:S01]  /*21d0*/  LDC.64 R2, c[0x0][0xb28] ;  /* 0x0002ca00ff027b82 */ /* 0x000ee20000000a00 */
[----:B-1----:R-:W-:-:S04]  /*21e0*/  IMAD.HI.U32 R22, R8, R6, RZ ;  /* 0x0000000608167227 */ /* 0x002fc800078e00ff */
[----:B------:R-:W-:Y:S01]  /*21f0*/  IMAD.HI.U32 R23, R10, R6, RZ ;  /* 0x000000060a177227 */ /* 0x000fe200078e00ff */
[----:B------:R-:W-:Y:S02]  /*2200*/  SHF.R.U32.HI R22, RZ, R7, R22 ;  /* 0x00000007ff167219 */ /* 0x000fe40000011616 */
[-C--:B--2---:R-:W-:Y:S02]  /*2210*/  SHF.R.U32.HI R21, RZ, R14.reuse, R21 ;  /* 0x0000000eff157219 */ /* 0x084fe40000011615 */
[----:B------:R-:W-:Y:S02]  /*2220*/  SHF.R.U32.HI R5, RZ, R14, R5 ;  /* 0x0000000eff057219 */ /* 0x000fe40000011605 */
[----:B------:R-:W-:Y:S02]  /*2230*/  SEL R21, R0, R21, !P0 ;  /* 0x0000001500157207 */ /* 0x000fe40004000000 */
[----:B------:R-:W-:Y:S02]  /*2240*/  SHF.R.U32.HI R23, RZ, R7, R23 ;  /* 0x00000007ff177219 */ /* 0x000fe40000011617 */
[----:B----4-:R-:W-:-:S02]  /*2250*/  ISETP.NE.AND P1, PT, R15, 0x1, PT ;  /* 0x000000010f00780c */ /* 0x010fc40003f25270 */
[----:B------:R-:W-:Y:S02]  /*2260*/  SEL R5, R9, R5, !P0 ;  /* 0x0000000509057207 */ /* 0x000fe40004000000 */
[----:B------:R-:W-:Y:S02]  /*2270*/  SEL R22, R8, R22, !P1 ;  /* 0x0000001608167207 */ /* 0x000fe40004800000 */
[----:B------:R-:W-:Y:S01]  /*2280*/  SEL R23, R10, R23, !P1 ;  /* 0x000000170a177207 */ /* 0x000fe20004800000 */
[----:B---3--:R-:W-:-:S04]  /*2290*/  IMAD.HI.U32 R20, R21, R2, RZ ;  /* 0x0000000215147227 */ /* 0x008fc800078e00ff */
        /* <DEDUP_REMOVED lines=10> */
[----:B------:R-:W-:-:S04]  /*2340*/  @!P0 IMAD.HI.U32 R7, R23, R2, RZ ;  /* 0x0000000217078227 */ /* 0x000fc800078e00ff */
[----:B------:R-:W-:Y:S01]  /*2350*/  IMAD.MOV R2, RZ, RZ, -R6 ;  /* 0x000000ffff027224 */ /* 0x000fe200078e0a06 */
[----:B------:R-:W-:Y:S02]  /*2360*/  @!P0 SHF.R.U32.HI R3, RZ, R3, R7 ;  /* 0x00000003ff038219 */ /* 0x000fe40000011607 */
[----:B------:R-:W-:Y:S01]  /*2370*/  IADD3 R7, PT, PT, -R5, RZ, RZ ;  /* 0x000000ff05077210 */ /* 0x000fe20007ffe1ff */
[----:B------:R-:W-:Y:S01]  /*2380*/  IMAD R2, R40, R2, R5 ;  /* 0x0000000228027224 */ /* 0x000fe200078e0205 */
        /* <DEDUP_REMOVED lines=10> */
.L_x_40:
[----:B------:R-:W1:Y:S02]  /*2430*/  LDCU UR8, c[0x0][0xb30] ;  /* 0x00016600ff0877ac */ /* 0x000e640008000800 */
[----:B-1----:R-:W-:-:S09]  /*2440*/  UISETP.NE.AND UP0, UPT, UR8, 0x1, UPT ;  /* 0x000000010800788c */ /* 0x002fd2000bf05270 */
[----:B------:R-:W-:Y:S05]  /*2450*/  BRA.U UP0, `(.L_x_41) ;  /* 0x0000000100407547 */ /* 0x000fea000b800000 */
[----:B------:R-:W1:Y:S08]  /*2460*/  LDC.64 R4, c[0x0][0xb10] ;  /* 0x0002c400ff047b82 */ /* 0x000e700000000a00 */
[----:B------:R-:W2:Y:S08]  /*2470*/  LDC.64 R2, c[0x0][0xb18] ;  /* 0x0002c600ff027b82 */ /* 0x000eb00000000a00 */
[----:B------:R-:W4:Y:S08]  /*2480*/  LDC R6, c[0x0][0xb20] ;  /* 0x0002c800ff067b82 */ /* 0x000f300000000800 */
[----:B------:R-:W3:Y:S01]  /*2490*/  LDC R7, c[0x0][0xb0c] ;  /* 0x0002c300ff077b82 */ /* 0x000ee20000000800 */
[----:B-1----:R-:W-:-:S05]  /*24a0*/  IMAD.HI.U32 R4, R10, R4, RZ ;  /* 0x000000040a047227 */ /* 0x002fca00078e00ff */
[----:B------:R-:W-:Y:S01]  /*24b0*/  SHF.R.U32.HI R4, RZ, R5, R4 ;  /* 0x00000005ff047219 */ /* 0x000fe20000011604 */
[----:B--2---:R-:W-:Y:S01]  /*24c0*/  IMAD.HI.U32 R3, R9, R3, RZ ;  /* 0x0000000309037227 */ /* 0x004fe200078e00ff */
[----:B------:R-:W-:-:S04]  /*24d0*/  ISETP.NE.AND P0, PT, R2, 0x1, PT ;  /* 0x000000010200780c */ /* 0x000fc80003f05270 */
[----:B----4-:R-:W-:-:S04]  /*24e0*/  SHF.R.U32.HI R3, RZ, R6, R3 ;  /* 0x00000006ff037219 */ /* 0x010fc80000011603 */
[----:B------:R-:W-:Y:S02]  /*24f0*/  SEL R3, R9, R3, !P0 ;  /* 0x0000000309037207 */ /* 0x000fe40004000000 */
[----:B---3--:R-:W-:-:S04]  /*2500*/  ISETP.NE.AND P1, PT, R7, 0x1, PT ;  /* 0x000000010700780c */ /* 0x008fc80003f25270 */
[----:B------:R-:W-:-:S05]  /*2510*/  SEL R4, R10, R4, !P1 ;  /* 0x000000040a047207 */ /* 0x000fca0004800000 */
[----:B------:R-:W-:Y:S02]  /*2520*/  IMAD.IADD R5, R3, 0x1, -R4 ;  /* 0x0000000103057824 */ /* 0x000fe400078e0a04 */
[----:B------:R-:W-:Y:S02]  /*2530*/  IMAD.IADD R3, R4, 0x1, -R3 ;  /* 0x0000000104037824 */ /* 0x000fe400078e0a03 */
[----:B------:R-:W-:Y:S02]  /*2540*/  IMAD R10, R5, R7, R10 ;  /* 0x00000007050a7224 */ /* 0x000fe400078e020a */
[----:B------:R-:W-:-:S07]  /*2550*/  IMAD R9, R3, R2, R9 ;  /* 0x0000000203097224 */ /* 0x000fce00078e0209 */
.L_x_41:
[----:B------:R-:W-:Y:S01]  /*2560*/  VIADD R16, R16, 0x1 ;  /* 0x0000000110107836 */ /* 0x000fe20000000000 */
[----:B------:R-:W-:Y:S01]  /*2570*/  PLOP3.LUT P1, PT, PT, PT, PT, 0x80, 0x8 ;  /* 0x000000000008781c */ /* 0x000fe20003f2f070 */
[----:B------:R-:W-:Y:S02]  /*2580*/  IMAD.IADD R14, R10, 0x1, R91 ;  /* 0x000000010a0e7824 */ /* 0x000fe400078e025b */
[----:B------:R-:W-:Y:S01]  /*2590*/  IMAD.IADD R15, R9, 0x1, R90 ;  /* 0x00000001090f7824 */ /* 0x000fe200078e025a */
[----:B------:R-:W-:-:S04]  /*25a0*/  ISETP.NE.AND P0, PT, R16, 0x2, PT ;  /* 0x000000021000780c */ /* 0x000fc80003f05270 */
[----:B------:R-:W-:Y:S02]  /*25b0*/  SEL R2, RZ, 0x1, P0 ;  /* 0x00000001ff027807 */ /* 0x000fe40000000000 */
[----:B------:R-:W-:Y:S02]  /*25c0*/  SEL R16, R16, RZ, P0 ;  /* 0x000000ff10107207 */ /* 0x000fe40000000000 */
[----:B------:R-:W-:Y:S01]  /*25d0*/  LOP3.LUT R13, R13, R2, RZ, 0x3c, !PT ;  /* 0x000000020d0d7212 */ /* 0x000fe200078e3cff */
[----:B------:R-:W-:Y:S06]  /*25e0*/  @P2 BRA `(.L_x_42) ;  /* 0xfffffff000582947 */ /* 0x000fec000383ffff */
[----:B------:R-:W-:Y:S01]  /*25f0*/  UIADD3 UR6, UPT, UPT, UR6, 0x18, URZ ;  /* 0x0000001806067890 */ /* 0x000fe2000fffe0ff */
[----:B------:R-:W-:-:S03]  /*2600*/  SHF.L.U32 R2, R17, 0x1f, RZ ;  /* 0x0000001f11027819 */ /* 0x000fc600000006ff */
[----:B------:R-:W-:-:S09]  /*2610*/  ULEA UR4, UR23, UR6, 0x3 ;  /* 0x0000000617047291 */ /* 0x000fd2000f8e18ff */
[----:B------:R-:W1:Y:S02]  /*2620*/  SYNCS.PHASECHK.TRANS64.TRYWAIT P0, [UR4], R2 ;  /* 0x00000002ff0075a7 */ /* 0x000e640008001104 */
[----:B-1----:R-:W-:Y:S05]  /*2630*/  @!P0 BRA `(.L_x_43) ;  /* 0x0000006c007c8947 */ /* 0x002fea0003800000 */
.L_x_153:
[----:B------:R-:W-:-:S04]  /*2640*/  UIADD3 UR5, UPT, UPT, UR23, 0x1, URZ ;  /* 0x0000000117057890 */ /* 0x000fc8000fffe0ff */
[----:B------:R-:W-:-:S04]  /*2650*/  UISETP.NE.AND UP0, UPT, UR5, 0x3, UPT ;  /* 0x000000030500788c */ /* 0x000fc8000bf05270 */
[----:B------:R-:W-:Y:S02]  /*2660*/  USEL UR7, URZ, 0x1, UP0 ;  /* 0x00000001ff077887 */ /* 0x000fe40008000000 */
[----:B------:R-:W-:-:S04]  /*2670*/  USEL UR5, UR5, URZ, UP0 ;  /* 0x000000ff05057287 */ /* 0x000fc80008000000 */
[----:B------:R-:W-:Y:S01]  /*2680*/  ULEA UR4, UR5, UR6, 0x3 ;  /* 0x0000000605047291 */ /* 0x000fe2000f8e18ff */
[----:B------:R-:W-:-:S04]  /*2690*/  LOP3.LUT R17, R17, UR7, RZ, 0x3c, !PT ;  /* 0x0000000711117c12 */ /* 0x000fc8000f8e3cff */
[----:B-1----:R-:W-:-:S04]  /*26a0*/  SHF.L.U32 R2, R17, 0x1f, RZ ;  /* 0x0000001f11027819 */ /* 0x002fc800000006ff */
[----:B------:R-:W1:Y:S02]  /*26b0*/  SYNCS.PHASECHK.TRANS64.TRYWAIT P0, [UR4], R2 ;  /* 0x00000002ff0075a7 */ /* 0x000e640008001104 */
[----:B-1----:R-:W-:Y:S05]  /*26c0*/  @!P0 BRA `(.L_x_44) ;  /* 0x0000006c00708947 */ /* 0x002fea0003800000 */
.L_x_155:
[----:B------:R-:W-:-:S04]  /*26d0*/  UIADD3 UR5, UPT, UPT, UR5, 0x1, URZ ;  /* 0x0000000105057890 */ /* 0x000fc8000fffe0ff */
[----:B------:R-:W-:-:S04]  /*26e0*/  UISETP.NE.AND UP0, UPT, UR5, 0x3, UPT ;  /* 0x000000030500788c */ /* 0x000fc8000bf05270 */
[----:B------:R-:W-:Y:S02]  /*26f0*/  USEL UR4, URZ, 0x1, UP0 ;  /* 0x00000001ff047887 */ /* 0x000fe40008000000 */
[----:B------:R-:W-:-:S04]  /*2700*/  USEL UR5, UR5, URZ, UP0 ;  /* 0x000000ff05057287 */ /* 0x000fc80008000000 */
[----:B------:R-:W-:Y:S01]  /*2710*/  ULEA UR5, UR5, UR6, 0x3 ;  /* 0x0000000605057291 */ /* 0x000fe2000f8e18ff */
[----:B-1----:R-:W-:-:S04]  /*2720*/  LOP3.LUT R2, R17, UR4, RZ, 0x3c, !PT ;  /* 0x0000000411027c12 */ /* 0x002fc8000f8e3cff */
[----:B------:R-:W-:Y:S01]  /*2730*/  SHF.L.U32 R2, R2, 0x1f, RZ ;  /* 0x0000001f02027819 */ /* 0x000fe200000006ff */
[----:B---3--:R-:W-:-:S07]  /*2740*/  IMAD.U32 R0, RZ, RZ, UR5 ;  /* 0x00000005ff007e24 */ /* 0x008fce000f8e00ff */
.L_x_45:
[----:B-1----:R1:W2:Y:S02]  /*2750*/  SYNCS.PHASECHK.TRANS64.TRYWAIT P0, [R0+URZ], R2 ;  /* 0x00000002000075a7 */ /* 0x0022a400080011ff */
[----:B--2---:R-:W-:Y:S05]  /*2760*/  @!P0 NANOSLEEP.SYNCS 0x989680 ;  /* 0x009896800000895d */ /* 0x004fea0003900000 */
[----:B------:R-:W2:Y:S02]  /*2770*/  @!P0 SYNCS.PHASECHK.TRANS64 P0, [R0+URZ], R2 ;  /* 0x00000002000085a7 */ /* 0x000ea400080010ff */
[----:B--2---:R-:W-:Y:S05]  /*2780*/  @P0 EXIT ;  /* 0x000000000000094d */ /* 0x004fea0003800000 */
[----:B------:R-:W-:Y:S05]  /*2790*/  BRA `(.L_x_45) ;  /* 0xfffffffc00ec7947 */ /* 0x000fea000383ffff */
.L_x_22:
[----:B------:R-:W-:-:S04]  /*27a0*/  UISETP.NE.AND UP1, UPT, UR37, URZ, UPT ;  /* 0x000000ff2500728c */ /* 0x000fc8000bf25270 */
[----:B------:R-:W-:-:S09]  /*27b0*/  UISETP.NE.OR UP1, UPT, UR10, 0x1, UP1 ;  /* 0x000000010a00788c */ /* 0x000fd20008f25670 */
[----:B------:R-:W-:Y:S05]  /*27c0*/  BRA.U UP1, `(.L_x_46) ;  /* 0x00000005014c7547 */ /* 0x000fea000b800000 */
[----:B------:R-:W-:Y:S01]  /*27d0*/  HFMA2 R11, -RZ, RZ, 0, 0 ;  /* 0x00000000ff0b7431 */ /* 0x000fe200000001ff */
[----:B------:R-:W-:Y:S01]  /*27e0*/  ISETP.GE.U32.AND P2, PT, R10, 0x2, PT ;  /* 0x000000020a00780c */ /* 0x000fe20003f46070 */
[----:B------:R-:W-:Y:S01]  /*27f0*/  IMAD.MOV.U32 R12, RZ, RZ, 0x1 ;  /* 0x00000001ff0c7424 */ /* 0x000fe200078e00ff */
[----:B------:R-:W-:Y:S01]  /*2800*/  CS2R R8, SRZ ;  /* 0x0000000000087805 */ /* 0x000fe2000001ff00 */
[----:B------:R-:W-:Y:S01]  /*2810*/  IMAD.MOV.U32 R3, RZ, RZ, RZ ;  /* 0x000000ffff037224 */ /* 0x000fe200078e00ff */
[----:B------:R-:W-:Y:S01]  /*2820*/  UMOV UR4, 0x400 ;  /* 0x0000040000047882 */ /* 0x000fe20000000000 */
[----:B------:R-:W-:Y:S01]  /*2830*/  UMOV UR6, URZ ;  /* 0x000000ff00067c82 */ /* 0x000fe20008000000 */
[----:B------:R-:W-:-:S12]  /*2840*/  ULEA UR37, UR37, UR4, 0x18 ;  /* 0x0000000425257291 */ /* 0x000fd8000f8ec0ff */
.L_x_50:
[----:B------:R-:W-:Y:S02]  /*2850*/  LEA R0, R3, UR37, 0x3 ;  /* 0x0000002503007c11 */ /* 0x000fe4000f8e18ff */
[----:B------:R-:W-:-:S03]  /*2860*/  SHF.L.U32 R4, R8, 0x1f, RZ ;  /* 0x0000001f08047819 */ /* 0x000fc600000006ff */
[----:B------:R-:W-:Y:S01]  /*2870*/  VIADD R5, R0, 0xf0 ;  /* 0x000000f000057836 */ /* 0x000fe20000000000 */
[----:B------:R-:W1:Y:S02]  /*2880*/  SYNCS.PHASECHK.TRANS64.TRYWAIT P0, [R0+URZ+0xe0], R4 ;  /* 0x0000e004000075a7 */ /* 0x000e6400080011ff */
[----:B-1----:R-:W-:Y:S05]  /*2890*/  @!P0 BRA `(.L_x_47) ;  /* 0x0000006c00148947 */ /* 0x002fea0003800000 */
.L_x_156:
[----:B------:R-:W-:Y:S01]  /*28a0*/  ULEA UR5, UR6, UR37, 0x3 ;  /* 0x0000002506057291 */ /* 0x000fe2000f8e18ff */
[----:B-1----:R-:W-:Y:S01]  /*28b0*/  PRMT R0, RZ, 0x654, R5 ;  /* 0x00000654ff007816 */ /* 0x002fe20000000005 */
[----:B------:R-:W-:Y:S01]  /*28c0*/  @!P2 IMAD.MOV.U32 R4, RZ, RZ, 0x10 ;  /* 0x00000010ff04a424 */ /* 0x000fe200078e00ff */
[----:B------:R-:W-:Y:S01]  /*28d0*/  SHF.L.U32 R5, R12, 0x1f, RZ ;  /* 0x0000001f0c057819 */ /* 0x000fe200000006ff */
[----:B------:R-:W-:Y:S01]  /*28e0*/  UIADD3 UR4, UPT, UPT, UR5, 0x80, URZ ;  /* 0x0000008005047890 */ /* 0x000fe2000fffe0ff */
[----:B------:R1:W-:Y:S05]  /*28f0*/  SYNCS.ARRIVE.TRANS64.RED.A1T0 RZ, [R0+URZ], RZ ;  /* 0x000000ff00ff79a7 */ /* 0x0003ea00081004ff */
[----:B------:R-:W-:Y:S01]  /*2900*/  IMAD.U32 R6, RZ, RZ, UR4 ;  /* 0x00000004ff067e24 */ /* 0x000fe2000f8e00ff */
[----:B------:R-:W2:Y:S04]  /*2910*/  SYNCS.PHASECHK.TRANS64.TRYWAIT P0, [UR5+0x90], R5 ;  /* 0x00009005ff0075a7 */ /* 0x000ea80008001105 */
[----:B------:R-:W-:Y:S01]  /*2920*/  PRMT R6, R10, 0x654, R6 ;  /* 0x000006540a067816 */ /* 0x000fe20000000006 */
[----:B-12---:R-:W-:Y:S06]  /*2930*/  @!P0 BRA `(.L_x_48) ;  /* 0x0000006c00008947 */ /* 0x006fec0003800000 */
.L_x_158:
[----:B------:R-:W-:Y:S01]  /*2940*/  ULEA UR4, UR6, UR37, 0x4 ;  /* 0x0000002506047291 */ /* 0x000fe2000f8e20ff */
[----:B------:R-:W-:Y:S01]  /*2950*/  SEL R2, R6, R2, !P2 ;  /* 0x0000000206027207 */ /* 0x000fe20005000000 */
[----:B------:R-:W-:Y:S01]  /*2960*/  UIADD3 UR5, UPT, UPT, UR5, 0x80, URZ ;  /* 0x0000008005057890 */ /* 0x000fe2000fffe0ff */
[----:B-1----:R-:W-:Y:S01]  /*2970*/  LEA R0, R11, UR37, 0x3 ;  /* 0x000000250b007c11 */ /* 0x002fe2000f8e18ff */
[----:B------:R-:W-:Y:S01]  /*2980*/  UIADD3 UR4, UPT, UPT, UR4, 0x110, URZ ;  /* 0x0000011004047890 */ /* 0x000fe2000fffe0ff */
[----:B------:R1:W-:Y:S01]  /*2990*/  @!P2 SYNCS.ARRIVE.TRANS64.RED RZ, [R2+URZ], R4 ;  /* 0x0000000402ffa9a7 */ /* 0x0003e200080004ff */
[----:B------:R-:W-:Y:S01]  /*29a0*/  UIADD3 UR6, UPT, UPT, UR6, 0x1, URZ ;  /* 0x0000000106067890 */ /* 0x000fe2000fffe0ff */
[----:B------:R-:W-:-:S03]  /*29b0*/  VIADD R3, R3, 0x1 ;  /* 0x0000000103037836 */ /* 0x000fc60000000000 */
[----:B------:R-:W-:Y:S02]  /*29c0*/  UISETP.NE.AND UP0, UPT, UR6, 0x2, UPT ;  /* 0x000000020600788c */ /* 0x000fe4000bf05270 */
[----:B------:R-:W-:Y:S01]  /*29d0*/  ISETP.NE.AND P0, PT, R3, 0x2, PT ;  /* 0x000000020300780c */ /* 0x000fe20003f05270 */
[----:B------:R-:W-:Y:S06]  /*29e0*/  UGETNEXTWORKID.BROADCAST [UR4], [UR5] ;  /* 0x00000000040073ca */ /* 0x000fec0008000100 */
[----:B------:R-:W-:Y:S02]  /*29f0*/  USEL UR4, URZ, 0x1, UP0 ;  /* 0x00000001ff047887 */ /* 0x000fe40008000000 */
[----:B------:R-:W-:-:S04]  /*2a00*/  USEL UR6, UR6, URZ, UP0 ;  /* 0x000000ff06067287 */ /* 0x000fc80008000000 */
[----:B------:R-:W-:Y:S02]  /*2a10*/  LOP3.LUT R12, R12, UR4, RZ, 0x3c, !PT ;  /* 0x000000040c0c7c12 */ /* 0x000fe4000f8e3cff */
[----:B-1----:R-:W-:-:S04]  /*2a20*/  SHF.L.U32 R4, R9, 0x1f, RZ ;  /* 0x0000001f09047819 */ /* 0x002fc800000006ff */
[----:B------:R-:W1:Y:S02]  /*2a30*/  SYNCS.PHASECHK.TRANS64.TRYWAIT P1, [R0+URZ+0x80], R4 ;  /* 0x00008004000075a7 */ /* 0x000e6400080211ff */
[----:B-1----:R-:W-:Y:S05]  /*2a40*/  @!P1 BRA `(.L_x_49) ;  /* 0x0000006800d49947 */ /* 0x002fea0003800000 */
.L_x_159:
[----:B-1----:R-:W-:Y:S01]  /*2a50*/  LEA R4, R11, UR37, 0x4 ;  /* 0x000000250b047c11 */ /* 0x002fe2000f8e20ff */
[----:B------:R-:W-:Y:S01]  /*2a60*/  VIADD R0, R0, 0x90 ;  /* 0x0000009000007836 */ /* 0x000fe20000000000 */
[----:B------:R-:W-:Y:S01]  /*2a70*/  SEL R3, R3, RZ, P0 ;  /* 0x000000ff03037207 */ /* 0x000fe20000000000 */
[----:B------:R-:W-:-:S03]  /*2a80*/  VIADD R11, R11, 0x1 ;  /* 0x000000010b0b7836 */ /* 0x000fc60000000000 */
[----:B------:R-:W1:Y:S01]  /*2a90*/  LDS.128 R4, [R4+0x110] ;  /* 0x0001100004047984 */ /* 0x000e620000000c00 */
[----:B------:R-:W-:Y:S02]  /*2aa0*/  PRMT R0, RZ, 0x654, R0 ;  /* 0x00000654ff007816 */ /* 0x000fe40000000000 */
[C---:B------:R-:W-:Y:S01]  /*2ab0*/  ISETP.NE.AND P1, PT, R11.reuse, 0x2, PT ;  /* 0x000000020b00780c */ /* 0x040fe20003f25270 */
[----:B------:R-:W-:Y:S01]  /*2ac0*/  @!PT LDS RZ, [RZ] ;  /* 0x00000000fffff984 */ /* 0x000fe20000000800 */
[----:B------:R-:W-:Y:S01]  /*2ad0*/  @!PT LDS RZ, [RZ] ;  /* 0x00000000fffff984 */ /* 0x000fe20000000800 */
[----:B------:R-:W-:Y:S01]  /*2ae0*/  @!PT LDS RZ, [RZ] ;  /* 0x00000000fffff984 */ /* 0x000fe20000000800 */
[----:B------:R-:W-:Y:S01]  /*2af0*/  @!PT LDS RZ, [RZ] ;  /* 0x00000000fffff984 */ /* 0x000fe20000000800 */
[----:B------:R2:W-:Y:S06]  /*2b00*/  MEMBAR.ALL.CTA ;  /* 0x0000000000007992 */ /* 0x0005ec0000008000 */
[----:B--2---:R-:W2:Y:S01]  /*2b10*/  FENCE.VIEW.ASYNC.S ;  /* 0x00000000000073c6 */ /* 0x004ea20000000000 */
[----:B------:R-:W-:Y:S01]  /*2b20*/  SEL R11, R11, RZ, P1 ;  /* 0x000000ff0b0b7207 */ /* 0x000fe20000800000 */
[----:B--2---:R2:W-:Y:S01]  /*2b30*/  SYNCS.ARRIVE.TRANS64.RED.A1T0 RZ, [R0+URZ], RZ ;  /* 0x000000ff00ff79a7 */ /* 0x0045e200081004ff */
[----:B-1----:R-:W-:-:S02]  /*2b40*/  LOP3.LUT P3, RZ, R6, 0x1, RZ, 0xc0, !PT ;  /* 0x0000000106ff7812 */ /* 0x002fc4000786c0ff */
[----:B------:R-:W-:-:S04]  /*2b50*/  SEL R4, RZ, 0x1, P1 ;  /* 0x00000001ff047807 */ /* 0x000fc80000800000 */
[----:B------:R-:W-:Y:S02]  /*2b60*/  LOP3.LUT R9, R9, R4, RZ, 0x3c, !PT ;  /* 0x0000000409097212 */ /* 0x000fe400078e3cff */
[----:B--2---:R-:W-:-:S04]  /*2b70*/  SEL R0, RZ, 0x1, P0 ;  /* 0x00000001ff007807 */ /* 0x004fc80000000000 */
[----:B------:R-:W-:Y:S01]  /*2b80*/  LOP3.LUT R8, R8, R0, RZ, 0x3c, !PT ;  /* 0x0000000008087212 */ /* 0x000fe200078e3cff */
[----:B------:R-:W-:Y:S06]  /*2b90*/  @P3 BRA `(.L_x_50) ;  /* 0xfffffffc002c3947 */ /* 0x000fec000383ffff */
[----:B------:R-:W-:Y:S01]  /*2ba0*/  ULEA UR5, UR6, UR37, 0x3 ;  /* 0x0000002506057291 */ /* 0x000fe2000f8e18ff */
[----:B------:R-:W-:-:S08]  /*2bb0*/  SHF.L.U32 R2, R12, 0x1f, RZ ;  /* 0x0000001f0c027819 */ /* 0x000fd000000006ff */
[----:B------:R-:W1:Y:S02]  /*2bc0*/  SYNCS.PHASECHK.TRANS64 P0, [UR5+0x90], R2 ;  /* 0x00009002ff0075a7 */ /* 0x000e640008001005 */
[----:B-1----:R-:W-:Y:S05]  /*2bd0*/  @P0 BRA `(.L_x_51) ;  /* 0x0000000000080947 */ /* 0x002fea0003800000 */
[----:B------:R-:W1:Y:S02]  /*2be0*/  SYNCS.PHASECHK.TRANS64.TRYWAIT P0, [UR5+0x90], R2 ;  /* 0x00009002ff0075a7 */ /* 0x000e640008001105 */
[----:B-1----:R-:W-:Y:S05]  /*2bf0*/  @!P0 BRA `(.L_x_52) ;  /* 0x00000068007c8947 */ /* 0x002fea0003800000 */
.L_x_51:
[----:B------:R-:W-:-:S04]  /*2c00*/  UIADD3 UR4, UPT, UPT, UR6, 0x1, URZ ;  /* 0x0000000106047890 */ /* 0x000fc8000fffe0ff */
[----:B------:R-:W-:-:S04]  /*2c10*/  UISETP.NE.AND UP0, UPT, UR4, 0x2, UPT ;  /* 0x000000020400788c */ /* 0x000fc8000bf05270 */
[----:B------:R-:W-:Y:S02]  /*2c20*/  USEL UR7, URZ, 0x1, UP0 ;  /* 0x00000001ff077887 */ /* 0x000fe40008000000 */
[----:B------:R-:W-:-:S04]  /*2c30*/  USEL UR4, UR4, URZ, UP0 ;  /* 0x000000ff04047287 */ /* 0x000fc80008000000 */
[----:B------:R-:W-:Y:S01]  /*2c40*/  ULEA UR4, UR4, UR37, 0x3 ;  /* 0x0000002504047291 */ /* 0x000fe2000f8e18ff */
[----:B-1----:R-:W-:-:S04]  /*2c50*/  LOP3.LUT R2, R12, UR7, RZ, 0x3c, !PT ;  /* 0x000000070c027c12 */ /* 0x002fc8000f8e3cff */
[----:B------:R-:W-:-:S04]  /*2c60*/  SHF.L.U32 R0, R2, 0x1f, RZ ;  /* 0x0000001f02007819 */ /* 0x000fc800000006ff */
[----:B------:R-:W1:Y:S02]  /*2c70*/  SYNCS.PHASECHK.TRANS64 P0, [UR4+0x90], R0 ;  /* 0x00009000ff0075a7 */ /* 0x000e640008001004 */
[----:B-1----:R-:W-:Y:S05]  /*2c80*/  @P0 EXIT ;  /* 0x000000000000094d */ /* 0x002fea0003800000 */
[----:B------:R-:W-:Y:S02]  /*2c90*/  SHF.L.U32 R2, R2, 0x1f, RZ ;  /* 0x0000001f02027819 */ /* 0x000fe400000006ff */
[----:B------:R-:W-:-:S07]  /*2ca0*/  MOV R0, UR4 ;  /* 0x0000000400007c02 */ /* 0x000fce0008000f00 */
.L_x_53:
[----:B-1----:R1:W2:Y:S02]  /*2cb0*/  SYNCS.PHASECHK.TRANS64.TRYWAIT P0, [R0+URZ+0x90], R2 ;  /* 0x00009002000075a7 */ /* 0x0022a400080011ff */
[----:B--2---:R-:W-:Y:S05]  /*2cc0*/  @!P0 NANOSLEEP.SYNCS 0x989680 ;  /* 0x009896800000895d */ /* 0x004fea0003900000 */
[----:B------:R-:W2:Y:S02]  /*2cd0*/  @!P0 SYNCS.PHASECHK.TRANS64 P0, [R0+URZ+0x90], R2 ;  /* 0x00009002000085a7 */ /* 0x000ea400080010ff */
[----:B--2---:R-:W-:Y:S05]  /*2ce0*/  @P0 EXIT ;  /* 0x000000000000094d */ /* 0x004fea0003800000 */
[----:B------:R-:W-:Y:S05]  /*2cf0*/  BRA `(.L_x_53) ;  /* 0xfffffffc00ec7947 */ /* 0x000fea000383ffff */
.L_x_46:
[----:B------:R-:W-:Y:S05]  /*2d00*/  BRA.U UP4, `(.L_x_54) ;  /* 0x0000001104a07547 */ /* 0x000fea000b800000 */
[----:B------:R-:W-:Y:S01]  /*2d10*/  UMOV UR6, 0x40 ;  /* 0x0000004000067882 */ /* 0x000fe20000000000 */
[----:B------:R-:W-:Y:S01]  /*2d20*/  NOP ;  /* 0x0000000000007918 */ /* 0x000fe20000000000 */
[----:B------:R-:W-:Y:S01]  /*2d30*/  ULEA UR6, UR37, UR6, 0x18 ;  /* 0x0000000625067291 */ /* 0x000fe2000f8ec0ff */
[----:B------:R-:W-:Y:S02]  /*2d40*/  UMOV UR7, 0x400 ;  /* 0x0000040000077882 */ /* 0x000fe40000000000 */
[----:B------:R-:W-:-:S06]  /*2d50*/  ULEA UR37, UR37, UR7, 0x18 ;  /* 0x0000000725257291 */ /* 0x000fcc000f8ec0ff */
[----:B------:R-:W1:Y:S02]  /*2d60*/  LDS.U8 R2, [UR6+0x1c] ;  /* 0x00001c06ff027984 */ /* 0x000e640008000000 */
[----:B-1----:R-:W-:-:S13]  /*2d70*/  ISETP.NE.AND P0, PT, R2, RZ, PT ;  /* 0x000000ff0200720c */ /* 0x002fda0003f05270 */
[----:B------:R-:W-:Y:S05]  /*2d80*/  @P0 BRA `(.L_x_55) ;  /* 0x0000000400080947 */ /* 0x000fea0003800000 */
[----:B------:R-:W-:Y:S02]  /*2d90*/  UISETP.NE.U32.AND UP0, UPT, UR5, 0x1, UPT ;  /* 0x000000010500788c */ /* 0x000fe4000bf05070 */
[----:B------:R-:W-:-:S07]  /*2da0*/  UIADD3 UR8, UPT, UPT, UR6, 0x8, URZ ;  /* 0x0000000806087890 */ /* 0x000fce000fffe0ff */
[----:B------:R-:W-:Y:S05]  /*2db0*/  BRA.U !UP0, `(.L_x_56) ;  /* 0x00000001089c7547 */ /* 0x000fea000b800000 */
[----:B------:R-:W-:Y:S01]  /*2dc0*/  ELECT P0, URZ, PT ;  /* 0x0000000000ff782f */ /* 0x000fe20003800000 */
[----:B------:R-:W-:-:S12]  /*2dd0*/  BSSY B0, `(.L_x_56) ;  /* 0x0000025000007945 */ /* 0x000fd80003800000 */
[----:B------:R-:W-:Y:S05]  /*2de0*/  @!P0 BRA `(.L_x_57) ;  /* 0x00000000008c8947 */ /* 0x000fea0003800000 */
[----:B------:R-:W-:-:S05]  /*2df0*/  UMOV UR7, 0x10 ;  /* 0x0000001000077882 */ /* 0x000fca0000000000 */
[----:B------:R-:W-:Y:S04]  /*2e00*/  DEPBAR.LE SB1, 0x36 ;  /* 0x00009d800000791a */ /* 0x000fe80000000000 */
[----:B------:R-:W1:Y:S02]  /*2e10*/  UTCATOMSWS.2CTA.FIND_AND_SET.ALIGN UP1, UR7, UR7 ;  /* 0x00000007000775e3 */ /* 0x000e640008220800 */
[----:B-1----:R-:W-:Y:S01]  /*2e20*/  MOV R10, UR7 ;  /* 0x00000007000a7c02 */ /* 0x002fe20008000f00 */
[----:B------:R-:W-:Y:S06]  /*2e30*/  BRA.U UP1, `(.L_x_58) ;  /* 0x0000000101187547 */ /* 0x000fec000b800000 */
.L_x_59:
[----:B------:R-:W-:Y:S05]  /*2e40*/  NANOSLEEP 0x64 ;  /* 0x000000640000795d */ /* 0x000fea0003800000 */
[----:B------:R-:W-:-:S05]  /*2e50*/  UMOV UR7, 0x10 ;  /* 0x0000001000077882 */ /* 0x000fca0000000000 */
[----:B------:R-:W-:Y:S04]  /*2e60*/  DEPBAR.LE SB1, 0x36 ;  /* 0x00009d800000791a */ /* 0x000fe80000000000 */
[----:B------:R-:W1:Y:S02]  /*2e70*/  UTCATOMSWS.2CTA.FIND_AND_SET.ALIGN UP1, UR7, UR7 ;  /* 0x00000007000775e3 */ /* 0x000e640008220800 */
[----:B-1----:R-:W-:Y:S01]  /*2e80*/  MOV R10, UR7 ;  /* 0x00000007000a7c02 */ /* 0x002fe20008000f00 */
[----:B------:R-:W-:Y:S05]  /*2e90*/  BRA.U !UP1, `(.L_x_59) ;  /* 0xfffffffd09e87547 */ /* 0x000fea000b83ffff */
.L_x_58:
[----:B------:R-:W1:Y:S01]  /*2ea0*/  LDS R5, [UR6+0x10] ;  /* 0x00001006ff057984 */ /* 0x000e620008000800 */
[----:B------:R-:W-:Y:S01]  /*2eb0*/  IMAD.U32 R3, RZ, RZ, UR37 ;  /* 0x00000025ff037e24 */ /* 0x000fe2000f8e00ff */
[----:B------:R-:W-:-:S03]  /*2ec0*/  MOV R2, UR4 ;  /* 0x0000000400027c02 */ /* 0x000fc60008000f00 */
[----:B------:R-:W-:Y:S01]  /*2ed0*/  VIADD R3, R3, 0x130 ;  /* 0x0000013003037836 */ /* 0x000fe20000000000 */
[----:B-1----:R-:W-:-:S04]  /*2ee0*/  SHF.L.U32 R5, R5, 0x1f, RZ ;  /* 0x0000001f05057819 */ /* 0x002fc800000006ff */
[----:B------:R-:W1:Y:S02]  /*2ef0*/  SYNCS.PHASECHK.TRANS64.TRYWAIT P0, [UR6+0x8], R5 ;  /* 0x00000805ff0075a7 */ /* 0x000e640008001106 */
[----:B-1----:R-:W-:Y:S05]  /*2f00*/  @P0 BRA `(.L_x_60) ;  /* 0x0000000000080947 */ /* 0x002fea0003800000 */
[----:B------:R-:W1:Y:S02]  /*2f10*/  SYNCS.PHASECHK.TRANS64.TRYWAIT P0, [UR6+0x8], R5 ;  /* 0x00000805ff0075a7 */ /* 0x000e640008001106 */
[----:B-1----:R-:W-:Y:S05]  /*2f20*/  @!P0 BRA `(.L_x_61) ;  /* 0x0000006400c88947 */ /* 0x002fea0003800000 */
.L_x_60:
[----:B-1----:R-:W-:Y:S01]  /*2f30*/  HFMA2 R4, -RZ, RZ, 0, 5.9604644775390625e-08 ;  /* 0x00000001ff047431 */ /* 0x002fe200000001ff */
[----:B------:R-:W-:Y:S01]  /*2f40*/  UPRMT UR7, UR4, 0x654, UR8 ;  /* 0x0000065404077896 */ /* 0x000fe20008000008 */
[----:B------:R-:W-:Y:S01]  /*2f50*/  IMAD.MOV.U32 R7, RZ, RZ, 0xffff ;  /* 0x0000ffffff077424 */ /* 0x000fe200078e00ff */
[----:B------:R-:W-:Y:S01]  /*2f60*/  PRMT R2, R2, 0x654, R3 ;  /* 0x0000065402027816 */ /* 0x000fe20000000003 */
[----:B------:R-:W-:Y:S02]  /*2f70*/  IMAD.MOV.U32 R5, RZ, RZ, 0x4 ;  /* 0x00000004ff057424 */ /* 0x000fe400078e00ff */
[----:B------:R-:W-:Y:S01]  /*2f80*/  IMAD.SHL.U32 R9, R10, 0x20, RZ ;  /* 0x000000200a097824 */ /* 0x000fe200078e00ff */
[----:B------:R-:W-:Y:S02]  /*2f90*/  MOV R3, UR7 ;  /* 0x0000000700037c02 */ /* 0x000fe40008000f00 */
[-C--:B------:R-:W-:Y:S01]  /*2fa0*/  SHF.L.U32 R7, R7, R10.reuse, RZ ;  /* 0x0000000a07077219 */ /* 0x080fe200000006ff */
[----:B------:R1:W-:Y:S01]  /*2fb0*/  SYNCS.ARRIVE.TRANS64.RED RZ, [UR7], R5 ;  /* 0x00000005ffff79a7 */ /* 0x0003e20008000407 */
[----:B------:R-:W-:Y:S01]  /*2fc0*/  SHF.L.U32 R6, R4, R10, RZ ;  /* 0x0000000a04067219 */ /* 0x000fe200000006ff */
[----:B------:R1:W-:Y:S04]  /*2fd0*/  STS [UR37+0x130], R9 ;  /* 0x00013009ff007988 */ /* 0x0003e80008000825 */
[----:B------:R1:W-:Y:S04]  /*2fe0*/  STAS [R2.64], R10 ;  /* 0x0000000a02007dbd */ /* 0x0003e8000c0008ff */
[----:B------:R1:W-:Y:S04]  /*2ff0*/  ATOMS.OR RZ, [UR6+0x14], R7 ;  /* 0x00001407ffff798c */ /* 0x0003e8000b000006 */
[----:B------:R1:W-:Y:S04]  /*3000*/  ATOMS.OR RZ, [UR6+0x18], R6 ;  /* 0x00001806ffff798c */ /* 0x0003e8000b000006 */
[----:B------:R1:W-:Y:S02]  /*3010*/  ATOMS.XOR RZ, [UR6+0x10], R4 ;  /* 0x00001004ffff798c */ /* 0x0003e4000b800006 */
.L_x_57:
[----:B------:R-:W-:Y:S05]  /*3020*/  BSYNC B0 ;  /* 0x0000000000007941 */ /* 0x000fea0003800000 */
.L_x_56:
[----:B------:R-:W-:Y:S05]  /*3030*/  BRA.U UP0, `(.L_x_62) ;  /* 0x00000001006c7547 */ /* 0x000fea000b800000 */
[----:B------:R-:W-:-:S03]  /*3040*/  UMOV UR7, 0xffffffff ;  /* 0xffffffff00077882 */ /* 0x000fc60000000000 */
[----:B------:R-:W-:Y:S05]  /*3050*/  BRA.DIV UR7, `(.L_x_63) ;  /* 0x0000006607947947 */ /* 0x000fea000b800000 */
[----:B------:R-:W-:-:S13]  /*3060*/  ELECT P6, URZ, PT ;  /* 0x0000000000ff782f */ /* 0x000fda00038c0000 */
.L_x_163:
[----:B------:R-:W-:Y:S05]  /*3070*/  @!P6 BRA `(.L_x_62) ;  /* 0x00000000005ce947 */ /* 0x000fea0003800000 */
[----:B-1----:R-:W1:Y:S02]  /*3080*/  LDS R3, [UR6+0x10] ;  /* 0x00001006ff037984 */ /* 0x002e640008000800 */
[----:B-1----:R-:W-:-:S04]  /*3090*/  SHF.L.U32 R3, R3, 0x1f, RZ ;  /* 0x0000001f03037819 */ /* 0x002fc800000006ff */
[----:B------:R-:W1:Y:S02]  /*30a0*/  SYNCS.PHASECHK.TRANS64.TRYWAIT P0, [UR6+0x8], R3 ;  /* 0x00000803ff0075a7 */ /* 0x000e640008001106 */
[----:B-1----:R-:W-:Y:S05]  /*30b0*/  @P0 BRA `(.L_x_64) ;  /* 0x0000000000080947 */ /* 0x002fea0003800000 */
[----:B------:R-:W1:Y:S02]  /*30c0*/  SYNCS.PHASECHK.TRANS64.TRYWAIT P0, [UR6+0x8], R3 ;  /* 0x00000803ff0075a7 */ /* 0x000e640008001106 */
[----:B-1----:R-:W-:Y:S05]  /*30d0*/  @!P0 BRA `(.L_x_65) ;  /* 0x0000006400948947 */ /* 0x002fea0003800000 */
.L_x_64:
[----:B------:R-:W2:Y:S01]  /*30e0*/  LDS R5, [UR37+0x130] ;  /* 0x00013025ff057984 */ /* 0x000ea20008000800 */
[----:B-1----:R-:W-:Y:S02]  /*30f0*/  HFMA2 R2, -RZ, RZ, 0, 5.9604644775390625e-08 ;  /* 0x00000001ff027431 */ /* 0x002fe400000001ff */
[----:B------:R-:W-:Y:S01]  /*3100*/  IMAD.MOV.U32 R3, RZ, RZ, 0xffff ;  /* 0x0000ffffff037424 */ /* 0x000fe200078e00ff */
[----:B------:R-:W-:Y:S01]  /*3110*/  UPRMT UR7, UR4, 0x654, UR8 ;  /* 0x0000065404077896 */ /* 0x000fe20008000008 */
[----:B--2---:R-:W-:-:S03]  /*3120*/  IMAD.SHL.U32 R4, R5, 0x20, RZ ;  /* 0x0000002005047824 */ /* 0x004fc600078e00ff */
[-C--:B------:R-:W-:Y:S02]  /*3130*/  SHF.L.U32 R3, R3, R5.reuse, RZ ;  /* 0x0000000503037219 */ /* 0x080fe400000006ff */
[----:B------:R-:W-:Y:S01]  /*3140*/  SHF.L.U32 R5, R2, R5, RZ ;  /* 0x0000000502057219 */ /* 0x000fe200000006ff */
[----:B------:R2:W-:Y:S04]  /*3150*/  STS [UR37+0x130], R4 ;  /* 0x00013004ff007988 */ /* 0x0005e80008000825 */
[----:B------:R2:W-:Y:S04]  /*3160*/  ATOMS.OR RZ, [UR6+0x14], R3 ;  /* 0x00001403ffff798c */ /* 0x0005e8000b000006 */
[----:B------:R2:W-:Y:S01]  /*3170*/  ATOMS.OR RZ, [UR6+0x18], R5 ;  /* 0x00001805ffff798c */ /* 0x0005e2000b000006 */
[----:B------:R-:W-:Y:S03]  /*3180*/  SYNCS.ARRIVE.TRANS64.RED.A1T0 RZ, [UR7], RZ ;  /* 0x000000ffffff79a7 */ /* 0x000fe60008100407 */
[----:B------:R2:W-:Y:S01]  /*3190*/  ATOMS.XOR RZ, [UR6+0x10], R2 ;  /* 0x00001002ffff798c */ /* 0x0005e2000b800006 */
[----:B------:R-:W-:Y:S05]  /*31a0*/  BRA `(.L_x_62) ;  /* 0x0000000000107947 */ /* 0x000fea0003800000 */
.L_x_55:
[----:B------:R-:W-:-:S05]  /*31b0*/  MOV R2, 0xffffffff ;  /* 0xffffffff00027802 */ /* 0x000fca0000000f00 */
[----:B------:R1:W-:Y:S02]  /*31c0*/  STS [UR37+0x130], R2 ;  /* 0x00013002ff007988 */ /* 0x0003e40008000825 */
[----:B-1----:R-:W-:Y:S02]  /*31d0*/  MOV R2, 0x31f0 ;  /* 0x000031f000027802 */ /* 0x002fe40000000f00 */
[----:B-----5:R-:W-:Y:S05]  /*31e0*/  CALL.REL.NOINC `($__internal_1_$__cuda_sm10x_tcgen05_guardrail_trap_phase_invalid_during_alloc) ;  /* 0x0000006c00687944 */ /* 0x020fea0003c00000 */
.L_x_62:
[----:B------:R-:W-:Y:S05]  /*31f0*/  WARPSYNC.ALL ;  /* 0x0000000000007948 */ /* 0x000fea0003800000 */
[----:B------:R-:W3:Y:S01]  /*3200*/  S2UR UR8, SR_CgaCtaId ;  /* 0x00000000000879c3 */ /* 0x000ee20000008800 */
[----:B------:R-:W-:Y:S01]  /*3210*/  UMOV UR6, 0x400 ;  /* 0x0000040000067882 */ /* 0x000fe20000000000 */
[----:B------:R-:W-:-:S06]  /*3220*/  NOP ;  /* 0x0000000000007918 */ /* 0x000fcc0000000000 */
[----:B------:R-:W-:Y:S06]  /*3230*/  BAR.ARV 0x6, 0xa0 ;  /* 0x0182800000007b1d */ /* 0x000fec0000002000 */
[----:B------:R-:W-:Y:S01]  /*3240*/  LOP3.LUT R0, R0, 0xffff, RZ, 0xc0, !PT ;  /* 0x0000ffff00007812 */ /* 0x000fe200078ec0ff */
[----:B-1----:R-:W-:Y:S01]  /*3250*/  IMAD.MOV.U32 R9, RZ, RZ, 0x1 ;  /* 0x00000001ff097424 */ /* 0x002fe200078e00ff */
[----:B------:R-:W-:Y:S01]  /*3260*/  LOP3.LUT R8, R8, 0xffff, RZ, 0xc0, !PT ;  /* 0x0000ffff08087812 */ /* 0x000fe200078ec0ff */
[----:B------:R-:W-:Y:S01]  /*3270*/  UMOV UR22, URZ ;  /* 0x000000ff00167c82 */ /* 0x000fe20008000000 */
[----:B------:R-:W-:Y:S01]  /*3280*/  R2UR UR12, R0 ;  /* 0x00000000000c72ca */ /* 0x000fe200000e0000 */
[----:B------:R-:W-:Y:S01]  /*3290*/  UMOV UR21, URZ ;  /* 0x000000ff00157c82 */ /* 0x000fe20008000000 */
[----:B------:R-:W-:Y:S01]  /*32a0*/  R2UR UR13, R8 ;  /* 0x00000000080d72ca */ /* 0x000fe200000e0000 */
[----:B------:R-:W-:Y:S01]  /*32b0*/  IMAD.MOV.U32 R8, RZ, RZ, RZ ;  /* 0x000000ffff087224 */ /* 0x000fe200078e00ff */
[----:B------:R-:W-:Y:S01]  /*32c0*/  UMOV UR20, URZ ;  /* 0x000000ff00147c82 */ /* 0x000fe20008000000 */
[----:B------:R-:W-:-:S02]  /*32d0*/  UISETP.NE.AND UP2, UPT, UR5, URZ, UPT ;  /* 0x000000ff0500728c */ /* 0x000fc4000bf45270 */
[----:B---3--:R-:W-:Y:S01]  /*32e0*/  ULEA UR8, UR8, UR6, 0x18 ;  /* 0x0000000608087291 */ /* 0x008fe2000f8ec0ff */
[----:B------:R-:W1:Y:S03]  /*32f0*/  LDCU UR6, c[0x0][0x38c] ;  /* 0x00007180ff0677ac */ /* 0x000e660008000800 */
[----:B------:R-:W-:Y:S02]  /*3300*/  UIADD3 UR14, UPT, UPT, UR8, 0x8400, URZ ;  /* 0x00008400080e7890 */ /* 0x000fe4000fffe0ff */
[----:B------:R-:W-:-:S03]  /*3310*/  UIADD3 UR15, UPT, UPT, UR8, 0xe400, URZ ;  /* 0x0000e400080f7890 */ /* 0x000fc6000fffe0ff */
[----:B--2---:R-:W2:Y:S01]  /*3320*/  LDS R2, [UR8+0x130] ;  /* 0x00013008ff027984 */ /* 0x004ea20008000800 */
[----:B------:R-:W-:Y:S02]  /*3330*/  USHF.R.U32.HI UR14, URZ, 0x4, UR14 ;  /* 0x00000004ff0e7899 */ /* 0x000fe4000801160e */
[----:B------:R-:W-:Y:S02]  /*3340*/  USHF.R.U32.HI UR15, URZ, 0x4, UR15 ;  /* 0x00000004ff0f7899 */ /* 0x000fe4000801160f */
[----:B------:R-:W-:Y:S02]  /*3350*/  ULOP3.LUT UR14, UR14, 0x3fff, URZ, 0xc0, !UPT ;  /* 0x00003fff0e0e7892 */ /* 0x000fe4000f8ec0ff */
[----:B------:R-:W-:Y:S02]  /*3360*/  ULOP3.LUT UR15, UR15, 0x3fff, URZ, 0xc0, !UPT ;  /* 0x00003fff0f0f7892 */ /* 0x000fe4000f8ec0ff */
[----:B------:R-:W-:Y:S02]  /*3370*/  ULOP3.LUT UR14, UR14, 0x10000, URZ, 0xfc, !UPT ;  /* 0x000100000e0e7892 */ /* 0x000fe4000f8efcff */
[----:B-1----:R-:W-:-:S02]  /*3380*/  UIADD3 UR6, UPT, UPT, UR6, 0x1f, URZ ;  /* 0x0000001f06067890 */ /* 0x002fc4000fffe0ff */
[----:B------:R-:W-:Y:S02]  /*3390*/  ULOP3.LUT UR15, UR15, 0x10000, URZ, 0xfc, !UPT ;  /* 0x000100000f0f7892 */ /* 0x000fe4000f8efcff */
[----:B------:R-:W-:Y:S01]  /*33a0*/  USHF.R.S32.HI UR7, URZ, 0x1f, UR6 ;  /* 0x0000001fff077899 */ /* 0x000fe20008011406 */
[----:B------:R-:W-:Y:S01]  /*33b0*/  UMOV UR28, 0x0 ;  /* 0x00000000001c7882 */ /* 0x000fe20000000000 */
[----:B------:R-:W-:Y:S02]  /*33c0*/  UMOV UR29, 0x10200490 ;  /* 0x10200490001d7882 */ /* 0x000fe40000000000 */
[----:B------:R-:W-:Y:S01]  /*33d0*/  ULEA.HI UR7, UR7, UR6, URZ, 0x5 ;  /* 0x0000000607077291 */ /* 0x000fe2000f8f28ff */
[----:B------:R-:W-:Y:S01]  /*33e0*/  UMOV UR26, 0x0 ;  /* 0x00000000001a7882 */ /* 0x000fe20000000000 */
[----:B------:R-:W-:Y:S02]  /*33f0*/  UMOV UR27, 0x10200490 ;  /* 0x10200490001b7882 */ /* 0x000fe40000000000 */
[----:B------:R-:W-:-:S04]  /*3400*/  USHF.R.S32.HI UR7, URZ, 0x5, UR7 ;  /* 0x00000005ff077899 */ /* 0x000fc80008011407 */
[----:B------:R-:W-:-:S04]  /*3410*/  UISETP.LT.AND UP0, UPT, UR7, 0x1, UPT ;  /* 0x000000010700788c */ /* 0x000fc8000bf01270 */
[----:B------:R-:W-:Y:S01]  /*3420*/  USEL UR23, UR7, 0x1, !UP0 ;  /* 0x0000000107177887 */ /* 0x000fe2000c000000 */
[----:B--2---:R-:W-:Y:S02]  /*3430*/  R2UR UR24, R2 ;  /* 0x00000000021872ca */ /* 0x004fe400000e0000 */
[----:B------:R-:W-:-:S13]  /*3440*/  CS2R R2, SRZ ;  /* 0x0000000000027805 */ /* 0x000fda000001ff00 */
.L_x_73:
[C---:B------:R-:W-:Y:S02]  /*3450*/  LEA R0, R8.reuse, UR8, 0x3 ;  /* 0x0000000808007c11 */ /* 0x040fe4000f8e18ff */
[----:B------:R-:W-:Y:S02]  /*3460*/  SHF.L.U32 R4, R3, 0x1f, RZ ;  /* 0x0000001f03047819 */ /* 0x000fe400000006ff */
[----:B------:R-:W-:Y:S02]  /*3470*/  LEA R5, R8, UR8, 0x4 ;  /* 0x0000000808057c11 */ /* 0x000fe4000f8e20ff */
[----:B------:R-:W1:Y:S02]  /*3480*/  SYNCS.PHASECHK.TRANS64.TRYWAIT P0, [R0+URZ+0x80], R4 ;  /* 0x00008004000075a7 */ /* 0x000e6400080011ff */
[----:B-1-34-:R-:W-:Y:S05]  /*3490*/  @!P0 BRA `(.L_x_66) ;  /* 0x0000006000bc8947 */ /* 0x01afea0003800000 */
.L_x_164:
[----:B-1----:R-:W1:Y:S01]  /*34a0*/  LDS.128 R4, [R5+0x110] ;  /* 0x0001100005047984 */ /* 0x002e620000000c00 */
[----:B------:R-:W-:Y:S02]  /*34b0*/  VIADD R0, R0, 0x90 ;  /* 0x0000009000007836 */ /* 0x000fe40000000000 */
[----:B------:R-:W-:Y:S01]  /*34c0*/  VIADD R8, R8, 0x1 ;  /* 0x0000000108087836 */ /* 0x000fe20000000000 */
[----:B------:R-:W-:Y:S01]  /*34d0*/  @!PT LDS RZ, [RZ] ;  /* 0x00000000fffff984 */ /* 0x000fe20000000800 */
[----:B------:R-:W-:Y:S01]  /*34e0*/  @!PT LDS RZ, [RZ] ;  /* 0x00000000fffff984 */ /* 0x000fe20000000800 */
[----:B------:R-:W-:Y:S01]  /*34f0*/  @!PT LDS RZ, [RZ] ;  /* 0x00000000fffff984 */ /* 0x000fe20000000800 */
[----:B------:R-:W-:Y:S01]  /*3500*/  @!PT LDS RZ, [RZ] ;  /* 0x00000000fffff984 */ /* 0x000fe20000000800 */
[----:B------:R2:W-:Y:S06]  /*3510*/  MEMBAR.ALL.CTA ;  /* 0x0000000000007992 */ /* 0x0005ec0000008000 */
[----:B--2---:R-:W2:Y:S01]  /*3520*/  FENCE.VIEW.ASYNC.S ;  /* 0x00000000000073c6 */ /* 0x004ea20000000000 */
[----:B------:R-:W-:-:S04]  /*3530*/  PRMT R0, RZ, 0x654, R0 ;  /* 0x00000654ff007816 */ /* 0x000fc80000000000 */
[----:B--2---:R2:W-:Y:S01]  /*3540*/  SYNCS.ARRIVE.TRANS64.RED.A1T0 RZ, [R0+URZ], RZ ;  /* 0x000000ff00ff79a7 */ /* 0x0045e200081004ff */
[----:B-1----:R-:W-:Y:S01]  /*3550*/  LOP3.LUT P1, RZ, R6, 0x1, RZ, 0xc0, !PT ;  /* 0x0000000106ff7812 */ /* 0x002fe2000782c0ff */
[----:B--2---:R-:W-:-:S12]  /*3560*/  BRA.U UP2, `(.L_x_67) ;  /* 0x0000000102e07547 */ /* 0x004fd8000b800000 */
[----:B------:R-:W1:Y:S01]  /*3570*/  LDCU UR6, c[0x0][0x38c] ;  /* 0x00007180ff0677ac */ /* 0x000e620008000800 */
[----:B------:R-:W-:Y:S02]  /*3580*/  PLOP3.LUT P2, PT, PT, PT, PT, 0x80, 0x8 ;  /* 0x000000000008781c */ /* 0x000fe40003f4f070 */
[----:B------:R-:W-:Y:S01]  /*3590*/  SHF.L.U32 R4, R9, 0x1f, RZ ;  /* 0x0000001f09047819 */ /* 0x000fe200000006ff */
[----:B------:R-:W-:Y:S02]  /*35a0*/  ULEA UR10, UR22, UR8, 0x3 ;  /* 0x00000008160a7291 */ /* 0x000fe4000f8e18ff */
[----:B------:R-:W-:Y:S02]  /*35b0*/  ULEA UR11, UR22, UR24, 0x7 ;  /* 0x00000018160b7291 */ /* 0x000fe4000f8e38ff */
[----:B-1----:R-:W-:-:S06]  /*35c0*/  UISETP.GE.AND UP0, UPT, UR6, 0x1, UPT ;  /* 0x000000010600788c */ /* 0x002fcc000bf06270 */
[----:B------:R-:W-:-:S05]  /*35d0*/  PLOP3.LUT P0, PT, PT, PT, UP0, 0x80, 0x8 ;  /* 0x000000000008781c */ /* 0x000fca0003f0f008 */
[----:B------:R-:W-:-:S08]  /*35e0*/  @UP0 ULEA UR6, UR21, UR8, 0x3 ;  /* 0x0000000815060291 */ /* 0x000fd0000f8e18ff */
[----:B------:R-:W-:-:S04]  /*35f0*/  @P0 SHF.L.U32 R0, R2, 0x1f, RZ ;  /* 0x0000001f02000819 */ /* 0x000fc800000006ff */
[----:B------:R1:W2:Y:S01]  /*3600*/  @P0 SYNCS.PHASECHK.TRANS64.TRYWAIT P2, [UR6], R0 ;  /* 0x00000000ff0005a7 */ /* 0x0002a20008041106 */
[----:B------:R-:W3:Y:S02]  /*3610*/  SYNCS.PHASECHK.TRANS64.TRYWAIT P0, [UR10+0xc0], R4 ;  /* 0x0000c004ff0075a7 */ /* 0x000ee4000800110a */
[----:B-123--:R-:W-:Y:S05]  /*3620*/  @!P0 BRA `(.L_x_68) ;  /* 0x00000060006c8947 */ /* 0x00efea0003800000 */
.L_x_166:
[----:B------:R-:W-:Y:S01]  /*3630*/  UMOV UR19, UR20 ;  /* 0x0000001400137c82 */ /* 0x000fe20008000000 */
[----:B------:R-:W-:Y:S05]  /*3640*/  BRA.U !UP0, `(.L_x_69) ;  /* 0x0000000108987547 */ /* 0x000fea000b800000 */
[----:B------:R-:W-:Y:S02]  /*3650*/  UIADD3 UR19, UPT, UPT, UR23, UR20, URZ ;  /* 0x0000001417137290 */ /* 0x000fe4000fffe0ff */
[----:B------:R-:W-:Y:S01]  /*3660*/  UPLOP3.LUT UP3, UPT, UPT, UPT, UPT, 0x40, 0x4 ;  /* 0x000000000004789c */ /* 0x000fe20003f6e870 */
[----:B------:R-:W-:Y:S01]  /*3670*/  UMOV UR18, UR7 ;  /* 0x0000000700127c82 */ /* 0x000fe20008000000 */
[----:B------:R-:W-:-:S09]  /*3680*/  UMOV UR17, UR21 ;  /* 0x0000001500117c82 */ /* 0x000fd20008000000 */
.L_x_72:
[----:B--2---:R-:W-:Y:S01]  /*3690*/  ULEA UR9, UR17, UR8, 0x3 ;  /* 0x0000000811097291 */ /* 0x004fe2000f8e18ff */
[----:B---3--:R-:W-:Y:S11]  /*36a0*/  @P2 BRA `(.L_x_70) ;  /* 0x00000000000c2947 */ /* 0x008ff60003800000 */
[----:B-1----:R-:W-:Y:S04]  /*36b0*/  SHF.L.U32 R4, R2, 0x1f, RZ ;  /* 0x0000001f02047819 */ /* 0x002fe800000006ff */
[----:B------:R-:W1:Y:S02]  /*36c0*/  SYNCS.PHASECHK.TRANS64.TRYWAIT P0, [UR9], R4 ;  /* 0x00000004ff0075a7 */ /* 0x000e640008001109 */
[----:B-1----:R-:W-:Y:S05]  /*36d0*/  @!P0 BRA `(.L_x_71) ;  /* 0x0000006000588947 */ /* 0x002fea0003800000 */
.L_x_70:
[----:B------:R-:W-:Y:S01]  /*36e0*/  UISETP.NE.AND UP0, UPT, UR18, 0x1, UPT ;  /* 0x000000011200788c */ /* 0x000fe2000bf05270 */
[----:B------:R-:W-:Y:S01]  /*36f0*/  PLOP3.LUT P2, PT, PT, PT, PT, 0x80, 0x8 ;  /* 0x000000000008781c */ /* 0x000fe20003f4f070 */
[----:B------:R-:W-:Y:S02]  /*3700*/  UIADD3 UR21, UPT, UPT, UR17, 0x1, URZ ;  /* 0x0000000111157890 */ /* 0x000fe4000fffe0ff */
[----:B------:R-:W-:Y:S02]  /*3710*/  ULEA UR30, UR17, UR15, 0x8 ;  /* 0x0000000f111e7291 */ /* 0x000fe4000f8e40ff */
[----:B------:R-:W-:Y:S01]  /*3720*/  UISETP.NE.AND UP1, UPT, UR21, 0x3, UPT ;  /* 0x000000031500788c */ /* 0x000fe2000bf25270 */
[----:B------:R-:W-:Y:S01]  /*3730*/  PLOP3.LUT P0, PT, PT, PT, UP0, 0x80, 0x8 ;  /* 0x000000000008781c */ /* 0x000fe20003f0f008 */
[----:B------:R-:W-:Y:S02]  /*3740*/  ULEA UR32, UR17, UR14, 0x9 ;  /* 0x0000000e11207291 */ /* 0x000fe4000f8e48ff */
[----:B------:R-:W-:Y:S02]  /*3750*/  USEL UR16, URZ, 0x1, UP1 ;  /* 0x00000001ff107887 */ /* 0x000fe40008800000 */
[----:B------:R-:W-:Y:S02]  /*3760*/  USEL UR21, UR21, URZ, UP1 ;  /* 0x000000ff15157287 */ /* 0x000fe40008800000 */
[----:B------:R-:W-:Y:S02]  /*3770*/  UIADD3 UR36, UPT, UPT, UR30, 0x2, URZ ;  /* 0x000000021e247890 */ /* 0x000fe4000fffe0ff */
[----:B------:R-:W-:Y:S01]  /*3780*/  @UP0 ULEA UR6, UR21, UR8, 0x3 ;  /* 0x0000000815060291 */ /* 0x000fe2000f8e18ff */
[----:B------:R-:W-:Y:S01]  /*3790*/  LOP3.LUT R2, R2, UR16, RZ, 0x3c, !PT ;  /* 0x0000001002027c12 */ /* 0x000fe2000f8e3cff */
[----:B------:R-:W-:Y:S02]  /*37a0*/  UIADD3 UR34, UPT, UPT, UR32, 0x2, URZ ;  /* 0x0000000220227890 */ /* 0x000fe4000fffe0ff */
[----:B------:R-:W-:Y:S01]  /*37b0*/  UIADD3 UR9, UPT, UPT, UR9, 0x18, URZ ;  /* 0x0000001809097890 */ /* 0x000fe2000fffe0ff */
[----:B-1----:R-:W-:Y:S01]  /*37c0*/  @P0 SHF.L.U32 R0, R2, 0x1f, RZ ;  /* 0x0000001f02000819 */ /* 0x002fe200000006ff */
[----:B------:R-:W-:Y:S01]  /*37d0*/  UMOV UR31, 0x80004020 ;  /* 0x80004020001f7882 */ /* 0x000fe20000000000 */
[----:B------:R-:W-:Y:S01]  /*37e0*/  UMOV UR33, 0x80004020 ;  /* 0x8000402000217882 */ /* 0x000fe20000000000 */
[----:B------:R-:W-:Y:S01]  /*37f0*/  UMOV UR37, 0x80004020 ;  /* 0x8000402000257882 */ /* 0x000fe20000000000 */
[----:B------:R2:W3:Y:S01]  /*3800*/  @P0 SYNCS.PHASECHK.TRANS64.TRYWAIT P2, [UR6], R0 ;  /* 0x00000000ff0005a7 */ /* 0x0004e20008041106 */
[----:B------:R-:W-:Y:S01]  /*3810*/  UIADD3 UR20, UPT, UPT, UR20, 0x1, URZ ;  /* 0x0000000114147890 */ /* 0x000fe2000fffe0ff */
[----:B------:R2:W-:Y:S01]  /*3820*/  UTCHMMA.2CTA gdesc[UR32], gdesc[UR30], tmem[UR11], tmem[UR28], idesc[UR29], UP3 ;  /* 0x00ff1c1e200075ea */ /* 0x0005e20009a0000b */
[----:B------:R-:W-:Y:S02]  /*3830*/  UIADD3 UR18, UPT, UPT, UR18, -0x1, URZ ;  /* 0xffffffff12127890 */ /* 0x000fe4000fffe0ff */
[----:B------:R-:W-:Y:S02]  /*3840*/  UISETP.NE.AND UP0, UPT, UR20, UR19, UPT ;  /* 0x000000131400728c */ /* 0x000fe4000bf05270 */
[----:B------:R-:W-:Y:S01]  /*3850*/  UPLOP3.LUT UP3, UPT, UPT, UPT, UPT, 0x80, 0x8 ;  /* 0x000000000008789c */ /* 0x000fe20003f6f070 */
[----:B------:R-:W-:Y:S01]  /*3860*/  UMOV UR35, 0x80004020 ;  /* 0x8000402000237882 */ /* 0x000fe20000000000 */
[----:B------:R-:W-:Y:S01]  /*3870*/  UMOV UR17, UR21 ;  /* 0x0000001500117c82 */ /* 0x000fe20008000000 */
[----:B------:R2:W-:Y:S01]  /*3880*/  UTCHMMA.2CTA gdesc[UR34], gdesc[UR36], tmem[UR11], tmem[UR26], idesc[UR27], UPT ;  /* 0x00ff1a24220075ea */ /* 0x0005e2000ba0000b */
[----:B------:R2:W-:Y:S03]  /*3890*/  UTCBAR.2CTA.MULTICAST [UR9], URZ, UR13 ;  /* 0x000000ff090073e9 */ /* 0x0005e6000820080d */
[----:B------:R-:W-:Y:S05]  /*38a0*/  BRA.U UP0, `(.L_x_72) ;  /* 0xfffffffd00787547 */ /* 0x000fea000b83ffff */
.L_x_69:
[----:B------:R-:W-:Y:S01]  /*38b0*/  UIADD3 UR10, UPT, UPT, UR10, 0xa0, URZ ;  /* 0x000000a00a0a7890 */ /* 0x000fe2000fffe0ff */
[----:B------:R-:W-:-:S08]  /*38c0*/  UMOV UR20, UR19 ;  /* 0x0000001300147c82 */ /* 0x000fd00008000000 */
[----:B------:R4:W-:Y:S01]  /*38d0*/  UTCBAR.2CTA.MULTICAST [UR10], URZ, UR12 ;  /* 0x000000ff0a0073e9 */ /* 0x0009e2000820080c */
[----:B------:R-:W-:Y:S02]  /*38e0*/  NOP ;  /* 0x0000000000007918 */ /* 0x000fe40000000000 */
.L_x_67:
[----:B------:R-:W-:Y:S01]  /*38f0*/  UIADD3 UR22, UPT, UPT, UR22, 0x1, URZ ;  /* 0x0000000116167890 */ /* 0x000fe2000fffe0ff */
[----:B------:R-:W-:-:S03]  /*3900*/  ISETP.NE.AND P0, PT, R8, 0x2, PT ;  /* 0x000000020800780c */ /* 0x000fc60003f05270 */
[----:B------:R-:W-:Y:S01]  /*3910*/  UISETP.NE.AND UP0, UPT, UR22, 0x4, UPT ;  /* 0x000000041600788c */ /* 0x000fe2000bf05270 */
[----:B-12---:R-:W-:Y:S02]  /*3920*/  SEL R0, RZ, 0x1, P0 ;  /* 0x00000001ff007807 */ /* 0x006fe40000000000 */
[----:B------:R-:W-:Y:S01]  /*3930*/  SEL R8, R8, RZ, P0 ;  /* 0x000000ff08087207 */ /* 0x000fe20000000000 */
[----:B------:R-:W-:Y:S01]  /*3940*/  USEL UR6, URZ, 0x1, UP0 ;  /* 0x00000001ff067887 */ /* 0x000fe20008000000 */
[----:B------:R-:W-:Y:S01]  /*3950*/  LOP3.LUT R3, R3, R0, RZ, 0x3c, !PT ;  /* 0x0000000003037212 */ /* 0x000fe200078e3cff */
[----:B------:R-:W-:-:S04]  /*3960*/  USEL UR22, UR22, URZ, UP0 ;  /* 0x000000ff16167287 */ /* 0x000fc80008000000 */
[----:B------:R-:W-:Y:S01]  /*3970*/  LOP3.LUT R9, R9, UR6, RZ, 0x3c, !PT ;  /* 0x0000000609097c12 */ /* 0x000fe2000f8e3cff */
[----:B------:R-:W-:Y:S07]  /*3980*/  @P1 BRA `(.L_x_73) ;  /* 0xfffffff800b01947 */ /* 0x000fee000383ffff */
[----:B------:R-:W1:Y:S01]  /*3990*/  S2UR UR6, SR_CgaCtaId ;  /* 0x00000000000679c3 */ /* 0x000e620000008800 */
[----:B------:R-:W-:Y:S01]  /*39a0*/  ELECT P0, URZ, PT ;  /* 0x0000000000ff782f */ /* 0x000fe20003800000 */
[----:B------:R-:W-:Y:S01]  /*39b0*/  HFMA2 R0, -RZ, RZ, 0, 5.9604644775390625e-08 ;  /* 0x00000001ff007431 */ /* 0x000fe200000001ff */
[----:B------:R-:W-:-:S05]  /*39c0*/  UMOV UR7, 0x40 ;  /* 0x0000004000077882 */ /* 0x000fca0000000000 */
[----:B------:R-:W-:Y:S01]  /*39d0*/  UVIRTCOUNT.DEALLOC.SMPOOL 0x80 ;  /* 0x000000800000784c */ /* 0x000fe20000000000 */
[----:B------:R-:W-:Y:S02]  /*39e0*/  UISETP.NE.AND UP0, UPT, UR5, URZ, UPT ;  /* 0x000000ff0500728c */ /* 0x000fe4000bf05270 */
[----:B-1----:R-:W-:-:S09]  /*39f0*/  ULEA UR6, UR6, UR7, 0x18 ;  /* 0x0000000706067291 */ /* 0x002fd2000f8ec0ff */
[----:B------:R1:W-:Y:S01]  /*3a00*/  @P0 STS.U8 [UR6+0x1c], R0 ;  /* 0x00001c00ff000988 */ /* 0x0003e20008000006 */
[----:B------:R-:W-:Y:S05]  /*3a10*/  BRA.U UP0, `(.L_x_74) ;  /* 0x0000000100a07547 */ /* 0x000fea000b800000 */
[----:B------:R-:W-:Y:S01]  /*3a20*/  UIADD3 UR5, UPT, UPT, UR8, 0xc0, URZ ;  /* 0x000000c008057890 */ /* 0x000fe2000fffe0ff */
[----:B------:R-:W-:-:S03]  /*3a30*/  SHF.L.U32 R2, R9, 0x1f, RZ ;  /* 0x0000001f09027819 */ /* 0x000fc600000006ff */
[----:B------:R-:W-:-:S09]  /*3a40*/  ULEA UR7, UR22, UR5, 0x3 ;  /* 0x0000000516077291 */ /* 0x000fd2000f8e18ff */
[----:B------:R-:W2:Y:S02]  /*3a50*/  SYNCS.PHASECHK.TRANS64.TRYWAIT P0, [UR7], R2 ;  /* 0x00000002ff0075a7 */ /* 0x000ea40008001107 */
[----:B--2---:R-:W-:Y:S05]  /*3a60*/  @!P0 BRA `(.L_x_75) ;  /* 0x0000005c008c8947 */ /* 0x004fea0003800000 */
.L_x_169:
[----:B------:R-:W-:-:S04]  /*3a70*/  UIADD3 UR9, UPT, UPT, UR22, 0x1, URZ ;  /* 0x0000000116097890 */ /* 0x000fc8000fffe0ff */
[----:B------:R-:W-:-:S04]  /*3a80*/  UISETP.NE.AND UP1, UPT, UR9, 0x4, UPT ;  /* 0x000000040900788c */ /* 0x000fc8000bf25270 */
[----:B----4-:R-:W-:Y:S02]  /*3a90*/  USEL UR10, URZ, 0x1, UP1 ;  /* 0x00000001ff0a7887 */ /* 0x010fe40008800000 */
[----:B------:R-:W-:-:S04]  /*3aa0*/  USEL UR9, UR9, URZ, UP1 ;  /* 0x000000ff09097287 */ /* 0x000fc80008800000 */
[----:B------:R-:W-:Y:S01]  /*3ab0*/  ULEA UR7, UR9, UR5, 0x3 ;  /* 0x0000000509077291 */ /* 0x000fe2000f8e18ff */
[----:B-1----:R-:W-:-:S04]  /*3ac0*/  LOP3.LUT R2, R9, UR10, RZ, 0x3c, !PT ;  /* 0x0000000a09027c12 */ /* 0x002fc8000f8e3cff */
[----:B------:R-:W-:-:S04]  /*3ad0*/  SHF.L.U32 R3, R2, 0x1f, RZ ;  /* 0x0000001f02037819 */ /* 0x000fc800000006ff */
[----:B------:R-:W1:Y:S02]  /*3ae0*/  SYNCS.PHASECHK.TRANS64.TRYWAIT P0, [UR7], R3 ;  /* 0x00000003ff0075a7 */ /* 0x000e640008001107 */
[----:B-1----:R-:W-:Y:S05]  /*3af0*/  @!P0 BRA `(.L_x_76) ;  /* 0x0000005c00808947 */ /* 0x002fea0003800000 */
.L_x_171:
        /* <DEDUP_REMOVED lines=9> */
.L_x_173:
[----:B------:R-:W-:-:S04]  /*3b90*/  UIADD3 UR9, UPT, UPT, UR9, 0x1, URZ ;  /* 0x0000000109097890 */ /* 0x000fc8000fffe0ff */
[----:B------:R-:W-:-:S04]  /*3ba0*/  UISETP.NE.AND UP1, UPT, UR9, 0x4, UPT ;  /* 0x000000040900788c */ /* 0x000fc8000bf25270 */
[----:B------:R-:W-:Y:S02]  /*3bb0*/  USEL UR7, URZ, 0x1, UP1 ;  /* 0x00000001ff077887 */ /* 0x000fe40008800000 */
[----:B------:R-:W-:-:S04]  /*3bc0*/  USEL UR9, UR9, URZ, UP1 ;  /* 0x000000ff09097287 */ /* 0x000fc80008800000 */
[----:B------:R-:W-:Y:S01]  /*3bd0*/  ULEA UR9, UR9, UR5, 0x3 ;  /* 0x0000000509097291 */ /* 0x000fe2000f8e18ff */
[----:B------:R-:W-:-:S04]  /*3be0*/  LOP3.LUT R2, R2, UR7, RZ, 0x3c, !PT ;  /* 0x0000000702027c12 */ /* 0x000fc8000f8e3cff */
[----:B------:R-:W-:Y:S01]  /*3bf0*/  SHF.L.U32 R2, R2, 0x1f, RZ ;  /* 0x0000001f02027819 */ /* 0x000fe200000006ff */
[----:B-1----:R-:W-:-:S04]  /*3c00*/  IMAD.U32 R0, RZ, RZ, UR9 ;  /* 0x00000009ff007e24 */ /* 0x002fc8000f8e00ff */
[----:B------:R1:W2:Y:S03]  /*3c10*/  SYNCS.PHASECHK.TRANS64.TRYWAIT P0, [R0+URZ], R2 ;  /* 0x00000002000075a7 */ /* 0x0002a600080011ff */
[----:B--2---:R-:W-:Y:S05]  /*3c20*/  @!P0 NANOSLEEP.SYNCS 0x989680 ;  /* 0x009896800000895d */ /* 0x004fea0003900000 */
[----:B------:R-:W2:Y:S02]  /*3c30*/  @!P0 SYNCS.PHASECHK.TRANS64 P0, [R0+URZ], R2 ;  /* 0x00000002000085a7 */ /* 0x000ea400080010ff */
[----:B--2---:R-:W-:Y:S05]  /*3c40*/  @P0 BRA `(.L_x_78) ;  /* 0x0000000000200947 */ /* 0x004fea0003800000 */
.L_x_79:
[----:B--2---:R2:W4:Y:S02]  /*3c50*/  SYNCS.PHASECHK.TRANS64.TRYWAIT P0, [R0+URZ], R2 ;  /* 0x00000002000075a7 */ /* 0x00452400080011ff */
[----:B----4-:R-:W-:Y:S05]  /*3c60*/  @!P0 NANOSLEEP.SYNCS 0x989680 ;  /* 0x009896800000895d */ /* 0x010fea0003900000 */
[----:B------:R-:W4:Y:S02]  /*3c70*/  @!P0 SYNCS.PHASECHK.TRANS64 P0, [R0+URZ], R2 ;  /* 0x00000002000085a7 */ /* 0x000f2400080010ff */
[----:B----4-:R-:W-:Y:S05]  /*3c80*/  @!P0 BRA `(.L_x_79) ;  /* 0xfffffffc00f08947 */ /* 0x010fea000383ffff */
[----:B------:R-:W-:Y:S05]  /*3c90*/  BRA `(.L_x_78) ;  /* 0x00000000000c7947 */ /* 0x000fea0003800000 */
.L_x_74:
[----:B------:R-:W-:-:S04]  /*3ca0*/  UIADD3 UR5, UPT, UPT, UR8, 0x100, URZ ;  /* 0x0000010008057890 */ /* 0x000fc8000fffe0ff */
[----:B------:R-:W-:-:S09]  /*3cb0*/  UPRMT UR5, UR4, 0x654, UR5 ;  /* 0x0000065404057896 */ /* 0x000fd20008000005 */
[----:B------:R-:W-:Y:S03]  /*3cc0*/  SYNCS.ARRIVE.TRANS64.RED.A1T0 RZ, [UR5], RZ ;  /* 0x000000ffffff79a7 */ /* 0x000fe60008100405 */
.L_x_78:
[----:B-12---:R-:W-:Y:S01]  /*3cd0*/  SHF.L.U32 R2, RZ, 0x1f, RZ ;  /* 0x0000001fff027819 */ /* 0x006fe200000006ff */
[----:B------:R-:W-:Y:S01]  /*3ce0*/  UIADD3 UR5, UPT, UPT, UR8, 0x100, URZ ;  /* 0x0000010008057890 */ /* 0x000fe2000fffe0ff */
[----:B------:R-:W-:Y:S02]  /*3cf0*/  PLOP3.LUT P0, PT, PT, PT, UP0, 0x80, 0x8 ;  /* 0x000000000008781c */ /* 0x000fe40003f0f008 */
[----:B------:R-:W1:Y:S02]  /*3d00*/  SYNCS.PHASECHK.TRANS64.TRYWAIT P1, [UR8+0x100], R2 ;  /* 0x00010002ff0075a7 */ /* 0x000e640008021108 */
[----:B-1----:R-:W-:Y:S09]  /*3d10*/  @!P1 BRA `(.L_x_80) ;  /* 0x0000005c00289947 */ /* 0x002ff20003800000 */
.L_x_175:
[----:B------:R-:W-:Y:S01]  /*3d20*/  @!UP0 UPRMT UR5, UR4, 0x654, UR5 ;  /* 0x0000065404058896 */ /* 0x000fe20008000005 */
[----:B------:R-:W-:Y:S02]  /*3d30*/  UMOV UR8, 0xffff ;  /* 0x0000ffff00087882 */ /* 0x000fe40000000000 */
[----:B------:R-:W-:-:S06]  /*3d40*/  UMOV UR4, 0x1 ;  /* 0x0000000100047882 */ /* 0x000fcc0000000000 */
[----:B------:R-:W-:Y:S01]  /*3d50*/  @!P0 SYNCS.ARRIVE.TRANS64.RED.A1T0 RZ, [UR5], RZ ;  /* 0x000000ffffff89a7 */ /* 0x000fe20008100405 */
[----:B------:R-:W-:Y:S01]  /*3d60*/  NOP ;  /* 0x0000000000007918 */ /* 0x000fe20000000000 */
[----:B-1----:R-:W1:Y:S01]  /*3d70*/  LDS R0, [UR6+0x14] ;  /* 0x00001406ff007984 */ /* 0x002e620008000800 */
[----:B------:R-:W-:-:S04]  /*3d80*/  ULOP3.LUT UR5, UR24, 0xffff, URZ, 0xc0, !UPT ;  /* 0x0000ffff18057892 */ /* 0x000fc8000f8ec0ff */
[----:B------:R-:W-:-:S04]  /*3d90*/  USHF.R.U32.HI UR5, URZ, 0x5, UR5 ;  /* 0x00000005ff057899 */ /* 0x000fc80008011605 */
[----:B------:R-:W-:Y:S02]  /*3da0*/  USHF.L.U32 UR8, UR8, UR5, URZ ;  /* 0x0000000508087299 */ /* 0x000fe400080006ff */
[----:B------:R-:W-:-:S04]  /*3db0*/  USHF.L.U32 UR4, UR4, UR5, URZ ;  /* 0x0000000504047299 */ /* 0x000fc800080006ff */
[----:B-1----:R-:W-:-:S04]  /*3dc0*/  LOP3.LUT R0, R0, UR8, RZ, 0xc0, !PT ;  /* 0x0000000800007c12 */ /* 0x002fc8000f8ec0ff */
[----:B------:R-:W-:-:S13]  /*3dd0*/  ISETP.NE.AND P0, PT, R0, UR8, PT ;  /* 0x0000000800007c0c */ /* 0x000fda000bf05270 */
[----:B------:R-:W-:Y:S05]  /*3de0*/  @P0 BRA `(.L_x_81) ;  /* 0x0000000000580947 */ /* 0x000fea0003800000 */
[----:B------:R-:W1:Y:S02]  /*3df0*/  LDS R0, [UR6+0x18] ;  /* 0x00001806ff007984 */ /* 0x000e640008000800 */
[----:B-1----:R-:W-:-:S04]  /*3e00*/  LOP3.LUT R0, R0, UR4, RZ, 0xc0, !PT ;  /* 0x0000000400007c12 */ /* 0x002fc8000f8ec0ff */
[----:B------:R-:W-:-:S13]  /*3e10*/  ISETP.NE.AND P0, PT, R0, UR4, PT ;  /* 0x0000000400007c0c */ /* 0x000fda000bf05270 */
[----:B------:R-:W-:Y:S05]  /*3e20*/  @P0 BRA `(.L_x_82) ;  /* 0x00000000003c0947 */ /* 0x000fea0003800000 */
[----:B------:R-:W1:Y:S01]  /*3e30*/  S2R R2, SR_LANEID ;  /* 0x0000000000027919 */ /* 0x000e620000000000 */
[----:B------:R-:W-:Y:S01]  /*3e40*/  ULOP3.LUT UR8, URZ, UR8, URZ, 0x33, !UPT ;  /* 0x00000008ff087292 */ /* 0x000fe2000f8e33ff */
[----:B------:R-:W-:Y:S02]  /*3e50*/  VOTEU.ANY UR7, UPT, PT ;  /* 0x0000000000077886 */ /* 0x000fe400038e0100 */
[----:B------:R-:W-:-:S03]  /*3e60*/  UFLO.U32 UR7, UR7 ;  /* 0x00000007000772bd */ /* 0x000fc600080e0000 */
[----:B------:R-:W-:-:S04]  /*3e70*/  IMAD.U32 R0, RZ, RZ, UR8 ;  /* 0x00000008ff007e24 */ /* 0x000fc8000f8e00ff */
[----:B------:R2:W3:Y:S02]  /*3e80*/  REDUX UR5, R0 ;  /* 0x00000000000573c4 */ /* 0x0004e40000000000 */
[----:B------:R1:W-:Y:S02]  /*3e90*/  UTCATOMSWS.AND URZ, UR8 ;  /* 0x0000000800ff79e3 */ /* 0x0003e40008000000 */
[----:B-1----:R-:W-:Y:S02]  /*3ea0*/  ISETP.EQ.U32.AND P0, PT, R2, UR7, PT ;  /* 0x0000000702007c0c */ /* 0x002fe4000bf02070 */
[----:B--2---:R-:W-:Y:S02]  /*3eb0*/  LOP3.LUT R0, RZ, UR4, RZ, 0x33, !PT ;  /* 0x00000004ff007c12 */ /* 0x004fe4000f8e33ff */
[----:B---3--:R-:W-:Y:S02]  /*3ec0*/  MOV R2, UR5 ;  /* 0x0000000500027c02 */ /* 0x008fe40008000f00 */
[----:B------:R-:W1:Y:S07]  /*3ed0*/  REDUX UR4, R0 ;  /* 0x00000000000473c4 */ /* 0x000e6e0000000000 */
[----:B------:R2:W-:Y:S01]  /*3ee0*/  @P0 ATOMS.AND RZ, [UR6+0x14], R2 ;  /* 0x00001402ffff098c */ /* 0x0005e2000a800006 */
[----:B-1----:R-:W-:-:S05]  /*3ef0*/  IMAD.U32 R0, RZ, RZ, UR4 ;  /* 0x00000004ff007e24 */ /* 0x002fca000f8e00ff */
[----:B------:R2:W-:Y:S01]  /*3f00*/  @P0 ATOMS.AND RZ, [UR6+0x18], R0 ;  /* 0x00001800ffff098c */ /* 0x0005e2000a800006 */
[----:B------:R-:W-:Y:S05]  /*3f10*/  BRA `(.L_x_83) ;  /* 0x0000000000147947 */ /* 0x000fea0003800000 */
.L_x_82:
[----:B------:R-:W-:Y:S02]  /*3f20*/  MOV R2, 0x3f40 ;  /* 0x00003f4000027802 */ /* 0x000fe40000000f00 */
[----:B---345:R-:W-:Y:S05]  /*3f30*/  CALL.REL.NOINC `($__internal_0_$__cuda_sm10x_tcgen05_guardrail_trap_col_being_dealloced_not_returned_by_alloc) ;  /* 0x0000006000087944 */ /* 0x038fea0003c00000 */
[----:B------:R-:W-:Y:S05]  /*3f40*/  BRA `(.L_x_83) ;  /* 0x0000000000087947 */ /* 0x000fea0003800000 */
.L_x_81:
[----:B------:R-:W-:Y:S02]  /*3f50*/  MOV R2, 0x3f70 ;  /* 0x00003f7000027802 */ /* 0x000fe40000000f00 */
[----:B---345:R-:W-:Y:S05]  /*3f60*/  CALL.REL.NOINC `($__internal_2_$__cuda_sm10x_tcgen05_guardrail_trap_unallocated_columns_being_dealloced) ;  /* 0x0000006000147944 */ /* 0x038fea0003c00000 */
.L_x_83:
[----:B------:R-:W-:Y:S01]  /*3f70*/  NOP ;  /* 0x0000000000007918 */ /* 0x000fe20000000000 */
[----:B----4-:R-:W-:Y:S05]  /*3f80*/  EXIT ;  /* 0x000000000000794d */ /* 0x010fea0003800000 */
.L_x_54:
[----:B------:R-:W-:-:S09]  /*3f90*/  UISETP.NE.OR UP5, UPT, UR10, 0x3, !UP5 ;  /* 0x000000030a00788c */ /* 0x000fd2000efa5670 */
[----:B------:R-:W-:Y:S05]  /*3fa0*/  BRA.U UP5, `(.L_x_84) ;  /* 0x0000001105087547 */ /* 0x000fea000b800000 */
[----:B------:R-:W1:Y:S01]  /*3fb0*/  LDC R0, c[0x0][0xb30] ;  /* 0x0002cc00ff007b82 */ /* 0x000e620000000800 */
[----:B------:R-:W2:Y:S01]  /*3fc0*/  LDCU.64 UR8, c[0x0][0x888] ;  /* 0x00011100ff0877ac */ /* 0x000ea20008000a00 */
[----:B------:R-:W-:Y:S02]  /*3fd0*/  HFMA2 R27, -RZ, RZ, 0, 0 ;  /* 0x00000000ff1b7431 */ /* 0x000fe400000001ff */
[----:B------:R-:W-:Y:S01]  /*3fe0*/  IMAD.MOV.U32 R29, RZ, RZ, 0x1 ;  /* 0x00000001ff1d7424 */ /* 0x000fe200078e00ff */
[----:B------:R-:W-:Y:S01]  /*3ff0*/  MOV R25, 0x2000 ;  /* 0x0000200000197802 */ /* 0x000fe20000000f00 */
[----:B------:R-:W3:Y:S01]  /*4000*/  LDCU.64 UR4, c[0x0][0x890] ;  /* 0x00011200ff0477ac */ /* 0x000ee20008000a00 */
[----:B------:R-:W-:Y:S01]  /*4010*/  IMAD.MOV.U32 R28, RZ, RZ, RZ ;  /* 0x000000ffff1c7224 */ /* 0x000fe200078e00ff */
[----:B------:R-:W4:Y:S01]  /*4020*/  LDC R24, c[0x0][0x370] ;  /* 0x0000dc00ff187b82 */ /* 0x000f220000000800 */
[----:B------:R-:W-:Y:S01]  /*4030*/  UMOV UR7, 0x400 ;  /* 0x0000040000077882 */ /* 0x000fe20000000000 */
[----:B------:R-:W-:-:S02]  /*4040*/  UPLOP3.LUT UP1, UPT, UPT, UPT, UPT, 0x40, 0x4 ;  /* 0x000000000004789c */ /* 0x000fc40003f2e870 */
[----:B------:R-:W-:-:S04]  /*4050*/  ULEA UR7, UR37, UR7, 0x18 ;  /* 0x0000000725077291 */ /* 0x000fc8000f8ec0ff */
[----:B------:R-:W4:Y:S01]  /*4060*/  LDC R3, c[0x0][0xb0c] ;  /* 0x0002c300ff037b82 */ /* 0x000f220000000800 */
[----:B------:R-:W-:Y:S02]  /*4070*/  UIADD3 UR13, UPT, UPT, UR7, 0x48, URZ ;  /* 0x00000048070d7890 */ /* 0x000fe4000fffe0ff */
[----:B--2---:R-:W-:Y:S02]  /*4080*/  UISETP.NE.U32.AND UP2, UPT, UR8, URZ, UPT ;  /* 0x000000ff0800728c */ /* 0x004fe4000bf45070 */
[----:B------:R-:W-:Y:S02]  /*4090*/  UIADD3 UR33, UPT, UPT, UR7, 0x30, URZ ;  /* 0x0000003007217890 */ /* 0x000fe4000fffe0ff */
[----:B---3--:R-:W-:Y:S01]  /*40a0*/  UISETP.NE.U32.AND UP3, UPT, UR4, URZ, UPT ;  /* 0x000000ff0400728c */ /* 0x008fe2000bf65070 */
[----:B------:R-:W2:Y:S01]  /*40b0*/  LDC R18, c[0x0][0xb20] ;  /* 0x0002c800ff127b82 */ /* 0x000ea20000000800 */
[----:B-1----:R-:W-:Y:S01]  /*40c0*/  ISETP.NE.AND P1, PT, R0, 0x1, PT ;  /* 0x000000010000780c */ /* 0x002fe20003f25270 */
[----:B------:R-:W-:-:S02]  /*40d0*/  UISETP.NE.AND.EX UP2, UPT, UR9, URZ, UPT, UP2 ;  /* 0x000000ff0900728c */ /* 0x000fc4000bf45320 */
[----:B------:R-:W-:Y:S02]  /*40e0*/  UIADD3 UR25, UPT, UPT, UR7, 0x38, URZ ;  /* 0x0000003807197890 */ /* 0x000fe4000fffe0ff */
[----:B------:R-:W-:Y:S02]  /*40f0*/  UIADD3 UR17, UPT, UPT, UR7, 0x40, URZ ;  /* 0x0000004007117890 */ /* 0x000fe4000fffe0ff */
[----:B------:R-:W1:Y:S01]  /*4100*/  LDC.64 R30, c[0x0][0x348] ;  /* 0x0000d200ff1e7b82 */ /* 0x000e620000000a00 */
[----:B------:R-:W-:Y:S02]  /*4110*/  UPRMT UR13, UR37, 0x654, UR13 ;  /* 0x00000654250d7896 */ /* 0x000fe4000800000d */
[----:B------:R-:W-:-:S05]  /*4120*/  UISETP.NE.AND.EX UP3, UPT, UR5, URZ, UPT, UP3 ;  /* 0x000000ff0500728c */ /* 0x000fca000bf65330 */
[----:B------:R-:W3:Y:S08]  /*4130*/  LDC.64 R16, c[0x0][0xb10] ;  /* 0x0002c400ff107b82 */ /* 0x000ef00000000a00 */
[----:B------:R-:W1:Y:S08]  /*4140*/  LDC.64 R6, c[0x0][0xb18] ;  /* 0x0002c600ff067b82 */ /* 0x000e700000000a00 */
[----:B------:R-:W1:Y:S08]  /*4150*/  LDC.64 R4, c[0x0][0xb28] ;  /* 0x0002ca00ff047b82 */ /* 0x000e700000000a00 */
[----:B--2-4-:R-:W1:Y:S02]  /*4160*/  LDC R19, c[0x0][0x374] ;  /* 0x0000dd00ff137b82 */ /* 0x014e640000000800 */
.L_x_95:
[C---:B------:R-:W-:Y:S02]  /*4170*/  LEA R0, R28.reuse, UR7, 0x3 ;  /* 0x000000071c007c11 */ /* 0x040fe4000f8e18ff */
[----:B------:R-:W-:Y:S02]  /*4180*/  SHF.L.U32 R2, R27, 0x1f, RZ ;  /* 0x0000001f1b027819 */ /* 0x000fe400000006ff */
[----:B------:R-:W-:Y:S02]  /*4190*/  LEA R20, R28, UR7, 0x4 ;  /* 0x000000071c147c11 */ /* 0x000fe4000f8e20ff */
[----:B--2---:R-:W2:Y:S02]  /*41a0*/  SYNCS.PHASECHK.TRANS64.TRYWAIT P0, [R0+URZ+0x80], R2 ;  /* 0x00008002000075a7 */ /* 0x004ea400080011ff */
[----:B--2---:R-:W-:Y:S05]  /*41b0*/  @!P0 BRA `(.L_x_85) ;  /* 0x0000005800188947 */ /* 0x004fea0003800000 */
.L_x_176:
[----:B------:R-:W-:Y:S01]  /*41c0*/  ISETP.GE.AND P0, PT, R40, 0x1, PT ;  /* 0x000000012800780c */ /* 0x000fe20003f06270 */
[----:B------:R-:W4:Y:S01]  /*41d0*/  LDS.128 R20, [R20+0x110] ;  /* 0x0001100014147984 */ /* 0x000f220000000c00 */
[----:B--2---:R-:W-:Y:S01]  /*41e0*/  VIADD R0, R0, 0x90 ;  /* 0x0000009000007836 */ /* 0x004fe20000000000 */
[----:B------:R-:W-:Y:S01]  /*41f0*/  @!PT LDS RZ, [RZ] ;  /* 0x00000000fffff984 */ /* 0x000fe20000000800 */
[----:B------:R-:W-:Y:S01]  /*4200*/  @!PT LDS RZ, [RZ] ;  /* 0x00000000fffff984 */ /* 0x000fe20000000800 */
[----:B------:R-:W-:Y:S01]  /*4210*/  @!PT LDS RZ, [RZ] ;  /* 0x00000000fffff984 */ /* 0x000fe20000000800 */
[----:B------:R-:W-:Y:S01]  /*4220*/  @!PT LDS RZ, [RZ] ;  /* 0x00000000fffff984 */ /* 0x000fe20000000800 */
[----:B------:R2:W-:Y:S06]  /*4230*/  MEMBAR.ALL.CTA ;  /* 0x0000000000007992 */ /* 0x0005ec0000008000 */
[----:B--2---:R-:W2:Y:S01]  /*4240*/  FENCE.VIEW.ASYNC.S ;  /* 0x00000000000073c6 */ /* 0x004ea20000000000 */
[----:B------:R-:W-:Y:S04]  /*4250*/  PRMT R0, RZ, 0x654, R0 ;  /* 0x00000654ff007816 */ /* 0x000fe80000000000 */
[----:B--2---:R2:W-:Y:S01]  /*4260*/  SYNCS.ARRIVE.TRANS64.RED.A1T0 RZ, [R0+URZ], RZ ;  /* 0x000000ff00ff79a7 */ /* 0x0045e200081004ff */
[----:B----4-:R-:W-:Y:S11]  /*4270*/  LOP3.LUT P3, RZ, R22, 0x1, RZ, 0xc0, !PT ;  /* 0x0000000116ff7812 */ /* 0x010ff6000786c0ff */
[----:B------:R-:W-:Y:S02]  /*4280*/  @!UPT UIADD3 URZ, UPT, UPT, URZ, URZ, URZ ;  /* 0x000000fffffff290 */ /* 0x000fe4000fffe0ff */
[----:B------:R-:W-:Y:S02]  /*4290*/  @P3 MOV R11, R20 ;  /* 0x00000014000b3202 */ /* 0x000fe40000000f00 */
[----:B------:R-:W-:Y:S01]  /*42a0*/  @P3 LOP3.LUT R10, R21, 0xffff, RZ, 0xc0, !PT ;  /* 0x0000ffff150a3812 */ /* 0x000fe200078ec0ff */
[----:B--2---:R-:W-:Y:S06]  /*42b0*/  @!P0 BRA `(.L_x_86) ;  /* 0x0000000000a48947 */ /* 0x004fec0003800000 */
[-C--:B-1----:R-:W-:Y:S01]  /*42c0*/  IMAD.HI.U32 R0, R19, R7.reuse, RZ ;  /* 0x0000000713007227 */ /* 0x082fe200078e00ff */
[----:B------:R-:W-:Y:S02]  /*42d0*/  ISETP.NE.AND P0, PT, R6, 0x1, PT ;  /* 0x000000010600780c */ /* 0x000fe40003f05270 */
[----:B------:R-:W-:Y:S01]  /*42e0*/  ISETP.NE.AND P2, PT, R40, 0x1, PT ;  /* 0x000000012800780c */ /* 0x000fe20003f45270 */
[----:B---3--:R-:W-:Y:S01]  /*42f0*/  IMAD.HI.U32 R9, R24, R16, RZ ;  /* 0x0000001018097227 */ /* 0x008fe200078e00ff */
[----:B------:R-:W-:Y:S02]  /*4300*/  SHF.R.U32.HI R0, RZ, R18, R0 ;  /* 0x00000012ff007219 */ /* 0x000fe40000011600 */
[----:B------:R-:W-:Y:S01]  /*4310*/  ISETP.NE.AND P4, PT, R3, 0x1, PT ;  /* 0x000000010300780c */ /* 0x000fe20003f85270 */
[----:B------:R-:W-:Y:S01]  /*4320*/  IMAD.HI.U32 R13, R10, R7, RZ ;  /* 0x000000070a0d7227 */ /* 0x000fe200078e00ff */
[----:B------:R-:W-:Y:S02]  /*4330*/  SHF.R.U32.HI R9, RZ, R17, R9 ;  /* 0x00000011ff097219 */ /* 0x000fe40000011609 */
[----:B------:R-:W-:Y:S01]  /*4340*/  SEL R0, R19, R0, !P0 ;  /* 0x0000000013007207 */ /* 0x000fe20004000000 */
[----:B------:R-:W-:Y:S01]  /*4350*/  IMAD.HI.U32 R12, R11, R16, RZ ;  /* 0x000000100b0c7227 */ /* 0x000fe200078e00ff */
[----:B------:R-:W-:Y:S03]  /*4360*/  SEL R9, R24, R9, !P4 ;  /* 0x0000000918097207 */ /* 0x000fe60006000000 */
[-C--:B------:R-:W-:Y:S01]  /*4370*/  IMAD.HI.U32 R8, R0, R4.reuse, RZ ;  /* 0x0000000400087227 */ /* 0x080fe200078e00ff */
[----:B------:R-:W-:Y:S03]  /*4380*/  SHF.R.U32.HI R12, RZ, R17, R12 ;  /* 0x00000011ff0c7219 */ /* 0x000fe6000001160c */
[----:B------:R-:W-:Y:S01]  /*4390*/  IMAD.HI.U32 R2, R9, R4, RZ ;  /* 0x0000000409027227 */ /* 0x000fe200078e00ff */
[-C--:B------:R-:W-:Y:S02]  /*43a0*/  @P2 SHF.R.U32.HI R0, RZ, R5.reuse, R8 ;  /* 0x00000005ff002219 */ /* 0x080fe40000011608 */
[----:B------:R-:W-:Y:S02]  /*43b0*/  SHF.R.U32.HI R8, RZ, R18, R13 ;  /* 0x00000012ff087219 */ /* 0x000fe4000001160d */
[----:B------:R-:W-:Y:S01]  /*43c0*/  @P2 SHF.R.U32.HI R9, RZ, R5, R2 ;  /* 0x00000005ff092219 */ /* 0x000fe20000011602 */
[----:B------:R-:W-:Y:S01]  /*43d0*/  IMAD R0, R40, R0, RZ ;  /* 0x0000000028007224 */ /* 0x000fe200078e02ff */
[----:B------:R-:W-:Y:S02]  /*43e0*/  SEL R8, R10, R8, !P0 ;  /* 0x000000080a087207 */ /* 0x000fe40004000000 */
[----:B------:R-:W-:Y:S01]  /*43f0*/  SEL R2, R11, R12, !P4 ;  /* 0x0000000c0b027207 */ /* 0x000fe20006000000 */
[----:B------:R-:W-:Y:S01]  /*4400*/  IMAD R12, R40, R9, RZ ;  /* 0x00000009280c7224 */ /* 0x000fe200078e02ff */
[C---:B------:R-:W-:Y:S01]  /*4410*/  ISETP.GE.AND P0, PT, R8.reuse, R0, PT ;  /* 0x000000000800720c */ /* 0x040fe20003f06270 */
[----:B------:R-:W-:Y:S03]  /*4420*/  IMAD.HI.U32 R0, R8, R4, RZ ;  /* 0x0000000408007227 */ /* 0x000fe600078e00ff */
[----:B------:R-:W-:Y:S02]  /*4430*/  ISETP.GE.OR P0, PT, R2, R12, P0 ;  /* 0x0000000c0200720c */ /* 0x000fe40000706670 */
[-C--:B------:R-:W-:Y:S04]  /*4440*/  SHF.R.U32.HI R0, RZ, R5.reuse, R0 ;  /* 0x00000005ff007219 */ /* 0x080fe80000011600 */
[----:B------:R-:W-:Y:S05]  /*4450*/  SEL R13, R8, R0, !P2 ;  /* 0x00000000080d7207 */ /* 0x000fea0005000000 */
[----:B------:R-:W-:Y:S02]  /*4460*/  IMAD.MOV R12, RZ, RZ, -R13 ;  /* 0x000000ffff0c7224 */ /* 0x000fe400078e0a0d */
[----:B------:R-:W-:Y:S04]  /*4470*/  @!P0 IMAD.HI.U32 R0, R2, R4, RZ ;  /* 0x0000000402008227 */ /* 0x000fe800078e00ff */
[----:B------:R-:W-:Y:S01]  /*4480*/  IMAD R12, R40, R12, R8 ;  /* 0x0000000c280c7224 */ /* 0x000fe200078e0208 */
[----:B------:R-:W-:Y:S04]  /*4490*/  @!P0 SHF.R.U32.HI R0, RZ, R5, R0 ;  /* 0x00000005ff008219 */ /* 0x000fe80000011600 */
[----:B------:R-:W-:Y:S04]  /*44a0*/  @!P0 SEL R0, R2, R0, !P2 ;  /* 0x0000000002008207 */ /* 0x000fe80005000000 */
[----:B------:R-:W-:Y:S01]  /*44b0*/  @!P0 IADD3 R13, PT, PT, R13, -R0, RZ ;  /* 0x800000000d0d8210 */ /* 0x000fe20007ffe0ff */
[----:B------:R-:W-:Y:S01]  /*44c0*/  @!P0 IMAD R0, R9, R12, R0 ;  /* 0x0000000c09008224 */ /* 0x000fe200078e0200 */
[----:B------:R-:W-:Y:S01]  /*44d0*/  IADD3 R9, PT, PT, -R8, RZ, RZ ;  /* 0x000000ff08097210 */ /* 0x000fe20007ffe1ff */
[--C-:B------:R-:W-:Y:S02]  /*44e0*/  IMAD.MOV R12, RZ, RZ, -R2.reuse ;  /* 0x000000ffff0c7224 */ /* 0x100fe400078e0a02 */
[----:B------:R-:W-:Y:S02]  /*44f0*/  @!P0 IMAD R8, R13, R40, R2 ;  /* 0x000000280d088224 */ /* 0x000fe400078e0202 */
[----:B------:R-:W-:Y:S02]  /*4500*/  @!P0 IMAD.MOV.U32 R2, RZ, RZ, R0 ;  /* 0x000000ffff028224 */ /* 0x000fe400078e0000 */
[----:B------:R-:W-:Y:S02]  /*4510*/  IMAD R11, R3, R12, R11 ;  /* 0x0000000c030b7224 */ /* 0x000fe400078e020b */
[----:B------:R-:W-:Y:S02]  /*4520*/  IMAD R10, R6, R9, R10 ;  /* 0x00000009060a7224 */ /* 0x000fe400078e020a */
[----:B------:R-:W-:Y:S02]  /*4530*/  IMAD R11, R2, R3, R11 ;  /* 0x00000003020b7224 */ /* 0x000fe400078e020b */
[----:B------:R-:W-:Y:S02]  /*4540*/  IMAD R10, R8, R6, R10 ;  /* 0x00000006080a7224 */ /* 0x000fe400078e020a */
.L_x_86:
[----:B------:R-:W-:Y:S05]  /*4550*/  BRA.U UP1, `(.L_x_87) ;  /* 0x0000000101107547 */ /* 0x000fea000b800000 */
[----:B------:R-:W-:Y:S04]  /*4560*/  MOV R2, UR6 ;  /* 0x0000000600027c02 */ /* 0x000fe80008000f00 */
[----:B------:R-:W-:Y:S04]  /*4570*/  SHF.L.U32 R2, R2, 0x1f, RZ ;  /* 0x0000001f02027819 */ /* 0x000fe800000006ff */
[----:B------:R-:W2:Y:S02]  /*4580*/  SYNCS.PHASECHK.TRANS64.TRYWAIT P0, [UR7+0x78], R2 ;  /* 0x00007802ff0075a7 */ /* 0x000ea40008001107 */
[----:B--2---:R-:W-:Y:S05]  /*4590*/  @!P0 BRA `(.L_x_88) ;  /* 0x0000005400348947 */ /* 0x004fea0003800000 */
.L_x_87:
[----:B------:R-:W-:Y:S02]  /*45a0*/  R2UR UR35, R14 ;  /* 0x000000000e2372ca */ /* 0x000fe400000e0000 */
[----:B------:R-:W-:Y:S02]  /*45b0*/  R2UR UR34, R15 ;  /* 0x000000000f2272ca */ /* 0x000fe400000e0000 */
[----:B------:R-:W-:Y:S02]  /*45c0*/  ISETP.NE.U32.AND P2, PT, RZ, UR4, PT ;  /* 0x00000004ff007c0c */ /* 0x000fe4000bf45070 */
[----:B------:R-:W-:Y:S02]  /*45d0*/  SHF.L.U32 R14, R29, 0x1f, RZ ;  /* 0x0000001f1d0e7819 */ /* 0x000fe400000006ff */
[----:B------:R-:W-:Y:S05]  /*45e0*/  ISETP.NE.AND.EX P2, PT, RZ, UR5, PT, P2 ;  /* 0x00000005ff007c0c */ /* 0x000fea000bf45320 */
[----:B------:R-:W-:Y:S02]  /*45f0*/  USHF.L.U32 UR35, UR35, 0x7, URZ ;  /* 0x0000000723237899 */ /* 0x000fe400080006ff */
[----:B------:R-:W-:Y:S01]  /*4600*/  USHF.L.U32 UR34, UR34, 0x7, URZ ;  /* 0x0000000722227899 */ /* 0x000fe200080006ff */
[----:B------:R-:W-:Y:S11]  /*4610*/  BRA.U !UP3, `(.L_x_89) ;  /* 0x000000010b347547 */ /* 0x000ff6000b800000 */
[----:B------:R-:W-:Y:S01]  /*4620*/  UPLOP3.LUT UP0, UPT, UPT, UPT, UP2, 0x80, 0x8 ;  /* 0x000000000008789c */ /* 0x000fe20003f0f020 */
[----:B--2---:R-:W-:Y:S02]  /*4630*/  HFMA2 R0, -RZ, RZ, 0, 5.9604644775390625e-08 ;  /* 0x00000001ff007431 */ /* 0x004fe400000001ff */
[----:B------:R-:W-:Y:S03]  /*4640*/  IMAD.MOV.U32 R92, RZ, RZ, 0x1 ;  /* 0x00000001ff5c7424 */ /* 0x000fe600078e00ff */
[----:B------:R-:W-:Y:S05]  /*4650*/  PLOP3.LUT P0, PT, PT, PT, UP0, 0x80, 0x8 ;  /* 0x000000000008781c */ /* 0x000fea0003f0f008 */
[----:B------:R-:W2:Y:S01]  /*4660*/  @UP0 LDCU.64 UR10, c[0x0][0x888] ;  /* 0x00011100ff0a07ac */ /* 0x000ea20008000a00 */
[----:B------:R-:W-:Y:S07]  /*4670*/  @UP0 UIMAD UR8, UR36, UR4, URZ ;  /* 0x00000004240802a4 */ /* 0x000fee000f8e02ff */
[----:B------:R-:W-:Y:S01]  /*4680*/  @!P0 PRMT R92, R0, 0x7610, R92 ;  /* 0x00007610005c8816 */ /* 0x000fe2000000005c */
[----:B--2---:R-:W-:Y:S03]  /*4690*/  @UP0 UIMAD.WIDE UR10, UR8, 0x4, UR10 ;  /* 0x00000004080a08a5 */ /* 0x004fe6000f8e020a */
[----:B------:R-:W2:Y:S03]  /*46a0*/  @!UP0 LDCU UR8, c[0x0][0x880] ;  /* 0x00011000ff0887ac */ /* 0x000ea60008000800 */
[----:B------:R-:W-:Y:S01]  /*46b0*/  IMAD.U32 R8, RZ, RZ, UR10 ;  /* 0x0000000aff087e24 */ /* 0x000fe2000f8e00ff */
[----:B------:R-:W-:Y:S05]  /*46c0*/  MOV R9, UR11 ;  /* 0x0000000b00097c02 */ /* 0x000fea0008000f00 */
[----:B-----5:R4:W5:Y:S02]  /*46d0*/  @P0 LDG.E R49, desc[UR46][R8.64] ;  /* 0x0000002e08310981 */ /* 0x020964000c1e1900 */
[----:B--2-4-:R-:W-:Y:S07]  /*46e0*/  @!P0 IMAD.U32 R49, RZ, RZ, UR8 ;  /* 0x00000008ff318e24 */ /* 0x014fee000f8e00ff */
.L_x_89:
[----:B-----5:R-:W-:Y:S01]  /*46f0*/  @!P2 FSETP.EQ.AND P0, PT, R49, RZ, PT ;  /* 0x000000ff3100a20b */ /* 0x020fe20003f02000 */
[----:B------:R-:W-:Y:S01]  /*4700*/  @!UPT UIADD3 URZ, UPT, UPT, URZ, URZ, URZ ;  /* 0x000000fffffff290 */ /* 0x000fe2000fffe0ff */
[----:B------:R-:W-:Y:S11]  /*4710*/  @!P2 BRA `(.L_x_90) ;  /* 0x000000000014a947 */ /* 0x000ff60003800000 */
[----:B------:R-:W-:Y:S02]  /*4720*/  LOP3.LUT P2, RZ, R92, 0xff, RZ, 0xc0, !PT ;  /* 0x000000ff5cff7812 */ /* 0x000fe4000784c0ff */
[----:B------:R-:W-:Y:S04]  /*4730*/  PLOP3.LUT P0, PT, PT, PT, UP0, 0x80, 0x8 ;  /* 0x000000000008781c */ /* 0x000fe80003f0f008 */
[----:B------:R-:W-:Y:S07]  /*4740*/  PLOP3.LUT P0, PT, P0, PT, PT, 0x8, 0x80 ;  /* 0x000000000080781c */ /* 0x000fee000070e170 */
[----:B------:R-:W-:Y:S11]  /*4750*/  @P2 FSETP.EQ.AND P0, PT, R49, RZ, PT ;  /* 0x000000ff3100220b */ /* 0x000ff60003f02000 */
[----:B------:R-:W-:Y:S02]  /*4760*/  @!UPT UIADD3 URZ, UPT, UPT, URZ, URZ, URZ ;  /* 0x000000fffffff290 */ /* 0x000fe4000fffe0ff */
.L_x_90:
[----:B------:R-:W4:Y:S01]  /*4770*/  SYNCS.PHASECHK.TRANS64.TRYWAIT P2, [UR7+0x50], R14 ;  /* 0x0000500eff0075a7 */ /* 0x000f220008041107 */
[----:B------:R-:W-:Y:S04]  /*4780*/  ELECT P4, URZ, PT ;  /* 0x0000000000ff782f */ /* 0x000fe80003880000 */
[----:B------:R-:W-:Y:S11]  /*4790*/  PLOP3.LUT P4, PT, P0, P4, PT, 0xf2, 0x2f ;  /* 0x00000000002f781c */ /* 0x000ff60000789e72 */
[----:B------:R-:W-:Y:S02]  /*47a0*/  @!UPT UIADD3 URZ, UPT, UPT, URZ, URZ, URZ ;  /* 0x000000fffffff290 */ /* 0x000fe4000fffe0ff */
[----:B-1----:R-:W-:Y:S05]  /*47b0*/  @!P4 IADD3 R8, P0, PT, R30, 0x580, RZ ;  /* 0x000005801e08c810 */ /* 0x002fea0007f1e0ff */
[----:B--2---:R-:W-:Y:S01]  /*47c0*/  @!P4 IMAD.X R2, RZ, RZ, R31, P0 ;  /* 0x000000ffff02c224 */ /* 0x004fe200000e061f */
[----:B----4-:R-:W-:Y:S07]  /*47d0*/  @!P2 BRA `(.L_x_91) ;  /* 0x0000005000bca947 */ /* 0x010fee0003800000 */
.L_x_179:
[----:B------:R-:W-:Y:S01]  /*47e0*/  @!P4 R2UR UR8, R2 ;  /* 0x000000000208c2ca */ /* 0x000fe200000e0000 */
[----:B------:R-:W-:Y:S01]  /*47f0*/  VOTEU.ALL UP1, P4 ;  /* 0x0000000000ff7886 */ /* 0x000fe20002020000 */
[----:B------:R-:W-:Y:S01]  /*4800*/  @!P4 R2UR UR9, R8 ;  /* 0x000000000809c2ca */ /* 0x000fe200000e0000 */
[----:B-1----:R-:W-:Y:S01]  /*4810*/  @!P4 IMAD.MOV.U32 R0, RZ, RZ, 0x2000 ;  /* 0x00002000ff00c424 */ /* 0x002fe200078e00ff */
[----:B------:R-:W-:Y:S01]  /*4820*/  UMOV UR10, 0x0 ;  /* 0x00000000000a7882 */ /* 0x000fe20000000000 */
[----:B------:R-:W-:Y:S01]  /*4830*/  UMOV UR11, 0x10000000 ;  /* 0x10000000000b7882 */ /* 0x000fe20000000000 */
[----:B------:R-:W-:Y:S01]  /*4840*/  @!UP1 UIADD3 UR32, UPT, UPT, UR7, 0x200, URZ ;  /* 0x0000020007209890 */ /* 0x000fe2000fffe0ff */
[----:B------:R-:W-:Y:S06]  /*4850*/  VOTEU.ALL UP1, P4 ;  /* 0x0000000000ff7886 */ /* 0x000fec0002020000 */
[----:B------:R-:W-:Y:S01]  /*4860*/  IMAD.U32 R9, RZ, RZ, UR8 ;  /* 0x00000008ff097e24 */ /* 0x000fe2000f8e00ff */
[----:B------:R-:W-:Y:S01]  /*4870*/  UPRMT UR8, UR37, 0x654, UR33 ;  /* 0x0000065425087896 */ /* 0x000fe20008000021 */
[----:B------:R-:W-:Y:S03]  /*4880*/  IMAD.U32 R8, RZ, RZ, UR9 ;  /* 0x00000009ff087e24 */ /* 0x000fe6000f8e00ff */
[----:B------:R-:W-:Y:S02]  /*4890*/  @!P4 R2UR UR15, R9 ;  /* 0x00000000090fc2ca */ /* 0x000fe400000e0000 */
[----:B------:R-:W-:Y:S02]  /*48a0*/  @!P4 R2UR UR14, R8 ;  /* 0x00000000080ec2ca */ /* 0x000fe400000e0000 */
[----:B------:R-:W-:Y:S05]  /*48b0*/  @!P4 IADD3 R8, P0, PT, R30, 0x580, RZ ;  /* 0x000005801e08c810 */ /* 0x000fea0007f1e0ff */
[----:B------:R-:W-:Y:S06]  /*48c0*/  @!P4 IMAD.X R2, RZ, RZ, R31, P0 ;  /* 0x000000ffff02c224 */ /* 0x000fec00000e061f */
[----:B------:R1:W-:Y:S01]  /*48d0*/  @!UP1 UTMALDG.3D [UR32], [UR14], desc[UR10] ;  /* 0x00000a200e0095b4 */ /* 0x0003e20008011000 */
[----:B------:R1:W-:Y:S01]  /*48e0*/  @!P4 SYNCS.ARRIVE.TRANS64.RED.A0TR RZ, [UR7+0x30], R0 ;  /* 0x00003000ffffc9a7 */ /* 0x0003e20008300407 */
[----:B------:R-:W-:Y:S01]  /*48f0*/  SYNCS.ARRIVE.TRANS64.RED.A1T0 RZ, [UR8], RZ ;  /* 0x000000ffffff79a7 */ /* 0x000fe20008100408 */
[----:B------:R-:W2:Y:S02]  /*4900*/  SYNCS.PHASECHK.TRANS64.TRYWAIT P2, [UR7+0x58], R14 ;  /* 0x0000580eff0075a7 */ /* 0x000ea40008041107 */
[----:B-12---:R-:W-:Y:S05]  /*4910*/  @!P2 BRA `(.L_x_92) ;  /* 0x000000500084a947 */ /* 0x006fea0003800000 */
.L_x_181:
[----:B------:R-:W-:Y:S01]  /*4920*/  @!P4 R2UR UR8, R2 ;  /* 0x000000000208c2ca */ /* 0x000fe200000e0000 */
[----:B------:R-:W-:Y:S01]  /*4930*/  VOTEU.ALL UP1, P4 ;  /* 0x0000000000ff7886 */ /* 0x000fe20002020000 */
[----:B------:R-:W-:Y:S01]  /*4940*/  @!P4 R2UR UR9, R8 ;  /* 0x000000000809c2ca */ /* 0x000fe200000e0000 */
[----:B-1----:R-:W-:Y:S01]  /*4950*/  @!P4 IMAD.MOV.U32 R0, RZ, RZ, 0x2000 ;  /* 0x00002000ff00c424 */ /* 0x002fe200078e00ff */
[----:B------:R-:W-:Y:S01]  /*4960*/  UMOV UR10, 0x0 ;  /* 0x00000000000a7882 */ /* 0x000fe20000000000 */
[----:B------:R-:W-:Y:S01]  /*4970*/  UMOV UR11, 0x10000000 ;  /* 0x10000000000b7882 */ /* 0x000fe20000000000 */
[----:B------:R-:W-:Y:S02]  /*4980*/  @!UP1 UIADD3 UR26, UPT, UPT, UR34, 0x20, URZ ;  /* 0x00000020221a9890 */ /* 0x000fe4000fffe0ff */
[----:B------:R-:W-:Y:S01]  /*4990*/  @!UP1 UIADD3 UR24, UPT, UPT, UR7, 0x2200, URZ ;  /* 0x0000220007189890 */ /* 0x000fe2000fffe0ff */
[----:B------:R-:W-:Y:S01]  /*49a0*/  VOTEU.ALL UP1, P4 ;  /* 0x0000000000ff7886 */ /* 0x000fe20002020000 */
[----:B------:R-:W-:Y:S01]  /*49b0*/  UMOV UR27, UR35 ;  /* 0x00000023001b7c82 */ /* 0x000fe20008000000 */
[----:B------:R-:W-:Y:S02]  /*49c0*/  UMOV UR28, UR36 ;  /* 0x00000024001c7c82 */ /* 0x000fe40008000000 */
        /* <DEDUP_REMOVED lines=12> */
.L_x_183:
[----:B------:R-:W2:Y:S01]  /*4a90*/  LDC.64 R12, c[0x0][0xb18] ;  /* 0x0002c600ff0c7b82 */ /* 0x000ea20000000a00 */
[----:B------:R-:W-:Y:S01]  /*4aa0*/  @!P4 R2UR UR8, R2 ;  /* 0x000000000208c2ca */ /* 0x000fe200000e0000 */
[----:B------:R-:W-:Y:S01]  /*4ab0*/  VOTEU.ALL UP1, P4 ;  /* 0x0000000000ff7886 */ /* 0x000fe20002020000 */
[----:B------:R-:W-:Y:S01]  /*4ac0*/  @!P4 R2UR UR9, R8 ;  /* 0x000000000809c2ca */ /* 0x000fe200000e0000 */
[----:B-1----:R-:W-:Y:S01]  /*4ad0*/  @!P4 IMAD.MOV.U32 R0, RZ, RZ, 0x2000 ;  /* 0x00002000ff00c424 */ /* 0x002fe200078e00ff */
[----:B------:R-:W-:Y:S03]  /*4ae0*/  UMOV UR10, 0x0 ;  /* 0x00000000000a7882 */ /* 0x000fe60000000000 */
[----:B------:R-:W1:Y:S01]  /*4af0*/  @!P1 LDC R2, c[0x0][0xb0c] ;  /* 0x0002c300ff029b82 */ /* 0x000e620000000800 */
[----:B------:R-:W-:Y:S01]  /*4b00*/  @!UP1 UIADD3 UR18, UPT, UPT, UR34, 0x40, URZ ;  /* 0x0000004022129890 */ /* 0x000fe2000fffe0ff */
[----:B------:R-:W-:Y:S01]  /*4b10*/  @P3 SHF.R.U32.HI R26, RZ, 0x10, R21 ;  /* 0x00000010ff1a3819 */ /* 0x000fe20000011615 */
[----:B------:R-:W-:Y:S01]  /*4b20*/  @!UP1 UIADD3 UR16, UPT, UPT, UR7, 0x4200, URZ ;  /* 0x0000420007109890 */ /* 0x000fe2000fffe0ff */
[----:B------:R-:W-:Y:S01]  /*4b30*/  VIADD R28, R28, 0x1 ;  /* 0x000000011c1c7836 */ /* 0x000fe20000000000 */
[----:B------:R-:W-:Y:S01]  /*4b40*/  VOTEU.ALL UP1, P4 ;  /* 0x0000000000ff7886 */ /* 0x000fe20002020000 */
[----:B------:R-:W-:Y:S01]  /*4b50*/  UMOV UR11, 0x10000000 ;  /* 0x10000000000b7882 */ /* 0x000fe20000000000 */
[----:B------:R-:W-:Y:S01]  /*4b60*/  UMOV UR19, UR35 ;  /* 0x0000002300137c82 */ /* 0x000fe20008000000 */
[----:B------:R-:W-:Y:S01]  /*4b70*/  IMAD.U32 R9, RZ, RZ, UR8 ;  /* 0x00000008ff097e24 */ /* 0x000fe2000f8e00ff */
[----:B------:R-:W-:Y:S01]  /*4b80*/  UMOV UR20, UR36 ;  /* 0x0000002400147c82 */ /* 0x000fe20008000000 */
[----:B------:R-:W-:Y:S01]  /*4b90*/  IMAD.U32 R8, RZ, RZ, UR9 ;  /* 0x00000009ff087e24 */ /* 0x000fe2000f8e00ff */
[----:B------:R-:W-:Y:S02]  /*4ba0*/  UPRMT UR8, UR37, 0x654, UR17 ;  /* 0x0000065425087896 */ /* 0x000fe40008000011 */
[----:B------:R-:W-:Y:S02]  /*4bb0*/  @!P4 R2UR UR15, R9 ;  /* 0x00000000090fc2ca */ /* 0x000fe400000e0000 */
[----:B------:R-:W-:Y:S02]  /*4bc0*/  @!P4 R2UR UR14, R8 ;  /* 0x00000000080ec2ca */ /* 0x000fe400000e0000 */
[----:B------:R-:W4:Y:S11]  /*4bd0*/  LDC.64 R8, c[0x0][0xb10] ;  /* 0x0002c400ff087b82 */ /* 0x000f360000000a00 */
[----:B------:R1:W-:Y:S01]  /*4be0*/  @!UP1 UTMALDG.3D [UR16], [UR14], desc[UR10] ;  /* 0x00000a100e0095b4 */ /* 0x0003e20008011000 */
[----:B------:R5:W-:Y:S01]  /*4bf0*/  @!P4 SYNCS.ARRIVE.TRANS64.RED.A0TR RZ, [UR7+0x40], R0 ;  /* 0x00004000ffffc9a7 */ /* 0x000be20008300407 */
[C---:B----4-:R-:W-:Y:S01]  /*4c00*/  @!P1 IMAD.HI.U32 R8, R11.reuse, R8, RZ ;  /* 0x000000080b089227 */ /* 0x050fe200078e00ff */
[----:B--2---:R-:W-:Y:S02]  /*4c10*/  @!P1 ISETP.NE.AND P0, PT, R12, 0x1, PT ;  /* 0x000000010c00980c */ /* 0x004fe40003f05270 */
[----:B-1----:R-:W-:Y:S01]  /*4c20*/  @!P1 ISETP.NE.AND P2, PT, R2, 0x1, PT ;  /* 0x000000010200980c */ /* 0x002fe20003f45270 */
[----:B------:R-:W-:Y:S01]  /*4c30*/  SYNCS.ARRIVE.TRANS64.RED.A1T0 RZ, [UR8], RZ ;  /* 0x000000ffffff79a7 */ /* 0x000fe20008100408 */
[C---:B------:R-:W-:Y:S01]  /*4c40*/  @!P1 IMAD.HI.U32 R13, R10.reuse, R13, RZ ;  /* 0x0000000d0a0d9227 */ /* 0x040fe200078e00ff */
[----:B------:R-:W-:Y:S04]  /*4c50*/  @!P1 SHF.R.U32.HI R8, RZ, R9, R8 ;  /* 0x00000009ff089219 */ /* 0x000fe80000011608 */
[----:B------:R-:W-:Y:S01]  /*4c60*/  @!P1 SEL R8, R11, R8, !P2 ;  /* 0x000000080b089207 */ /* 0x000fe20005000000 */
[----:B------:R-:W1:Y:S01]  /*4c70*/  SYNCS.PHASECHK.TRANS64.TRYWAIT P5, [UR7+0x68], R14 ;  /* 0x0000680eff0075a7 */ /* 0x000e6200080a1107 */
[----:B-----5:R-:W2:Y:S02]  /*4c80*/  @!P1 LDC R0, c[0x0][0xb20] ;  /* 0x0002c800ff009b82 */ /* 0x020ea40000000800 */
[----:B--2---:R-:W-:Y:S04]  /*4c90*/  @!P1 SHF.R.U32.HI R0, RZ, R0, R13 ;  /* 0x00000000ff009219 */ /* 0x004fe8000001160d */
[----:B------:R-:W-:Y:S05]  /*4ca0*/  @!P1 SEL R9, R10, R0, !P0 ;  /* 0x000000000a099207 */ /* 0x000fea0004000000 */
[----:B------:R-:W-:Y:S02]  /*4cb0*/  @!P1 IMAD.IADD R0, R9, 0x1, -R8 ;  /* 0x0000000109009824 */ /* 0x000fe400078e0a08 */
[----:B------:R-:W-:Y:S02]  /*4cc0*/  @!P1 IMAD.IADD R8, R8, 0x1, -R9 ;  /* 0x0000000108089824 */ /* 0x000fe400078e0a09 */
[----:B------:R-:W-:Y:S02]  /*4cd0*/  @!P1 IMAD R11, R0, R2, R11 ;  /* 0x00000002000b9224 */ /* 0x000fe400078e020b */
[----:B------:R-:W-:Y:S01]  /*4ce0*/  @!P1 IMAD R10, R8, R12, R10 ;  /* 0x0000000c080a9224 */ /* 0x000fe200078e020a */
[----:B-1----:R-:W-:Y:S06]  /*4cf0*/  @!P5 BRA `(.L_x_94) ;  /* 0x0000004c00bcd947 */ /* 0x002fec0003800000 */
.L_x_185:
[----:B------:R-:W-:Y:S01]  /*4d00*/  @!P4 IADD3 R2, P0, PT, R30, 0x580, RZ ;  /* 0x000005801e02c810 */ /* 0x000fe20007f1e0ff */
[----:B------:R-:W-:Y:S01]  /*4d10*/  VOTEU.ALL UP1, P4 ;  /* 0x0000000000ff7886 */ /* 0x000fe20002020000 */
[----:B------:R-:W-:Y:S01]  /*4d20*/  UMOV UR18, 0x0 ;  /* 0x0000000000127882 */ /* 0x000fe20000000000 */
[----:B------:R-:W-:Y:S01]  /*4d30*/  UMOV UR19, 0x10000000 ;  /* 0x1000000000137882 */ /* 0x000fe20000000000 */
[----:B------:R-:W-:Y:S01]  /*4d40*/  @!P4 R2UR UR9, R2 ;  /* 0x000000000209c2ca */ /* 0x000fe200000e0000 */
[----:B-1----:R-:W-:Y:S01]  /*4d50*/  @!P4 IMAD.X R0, RZ, RZ, R31, P0 ;  /* 0x000000ffff00c224 */ /* 0x002fe200000e061f */
[----:B------:R-:W-:Y:S01]  /*4d60*/  @!UP1 UIADD3 UR10, UPT, UPT, UR34, 0x60, URZ ;  /* 0x00000060220a9890 */ /* 0x000fe2000fffe0ff */
[----:B------:R-:W-:Y:S01]  /*4d70*/  ISETP.NE.AND P0, PT, R28, 0x2, PT ;  /* 0x000000021c00780c */ /* 0x000fe20003f05270 */
[----:B------:R-:W-:Y:S01]  /*4d80*/  UMOV UR11, UR35 ;  /* 0x00000023000b7c82 */ /* 0x000fe20008000000 */
[----:B------:R-:W-:Y:S01]  /*4d90*/  UMOV UR12, UR36 ;  /* 0x00000024000c7c82 */ /* 0x000fe20008000000 */
[----:B------:R-:W-:Y:S01]  /*4da0*/  @!P4 R2UR UR8, R0 ;  /* 0x000000000008c2ca */ /* 0x000fe200000e0000 */
[----:B------:R-:W-:Y:S01]  /*4db0*/  IMAD.IADD R15, R10, 0x1, R90 ;  /* 0x000000010a0f7824 */ /* 0x000fe200078e025a */
[----:B------:R-:W-:Y:S01]  /*4dc0*/  @P3 R2UR UR36, R26 ;  /* 0x000000001a2432ca */ /* 0x000fe200000e0000 */
[----:B------:R-:W-:Y:S01]  /*4dd0*/  IMAD.IADD R14, R11, 0x1, R91 ;  /* 0x000000010b0e7824 */ /* 0x000fe200078e025b */
[----:B------:R-:W-:Y:S02]  /*4de0*/  SEL R0, RZ, 0x1, P0 ;  /* 0x00000001ff007807 */ /* 0x000fe40000000000 */
[----:B------:R-:W-:Y:S01]  /*4df0*/  LOP3.LUT R29, R29, 0x1, RZ, 0x3c, !PT ;  /* 0x000000011d1d7812 */ /* 0x000fe200078e3cff */
[----:B------:R-:W-:Y:S01]  /*4e00*/  IMAD.U32 R8, RZ, RZ, UR9 ;  /* 0x00000009ff087e24 */ /* 0x000fe2000f8e00ff */
[----:B------:R-:W-:Y:S01]  /*4e10*/  @!UP1 UIADD3 UR9, UPT, UPT, UR7, 0x48, URZ ;  /* 0x0000004807099890 */ /* 0x000fe2000fffe0ff */
[----:B------:R-:W-:Y:S02]  /*4e20*/  LOP3.LUT R27, R27, R0, RZ, 0x3c, !PT ;  /* 0x000000001b1b7212 */ /* 0x000fe400078e3cff */
[----:B------:R-:W-:Y:S02]  /*4e30*/  SEL R28, R28, RZ, P0 ;  /* 0x000000ff1c1c7207 */ /* 0x000fe40000000000 */
[----:B------:R-:W-:Y:S01]  /*4e40*/  IMAD.U32 R9, RZ, RZ, UR8 ;  /* 0x00000008ff097e24 */ /* 0x000fe2000f8e00ff */
[----:B------:R-:W-:Y:S01]  /*4e50*/  @!P4 R2UR UR14, R8 ;  /* 0x00000000080ec2ca */ /* 0x000fe200000e0000 */
[----:B------:R-:W-:Y:S01]  /*4e60*/  @!UP1 UIADD3 UR8, UPT, UPT, UR7, 0x6200, URZ ;  /* 0x0000620007089890 */ /* 0x000fe2000fffe0ff */
[----:B------:R-:W-:Y:S02]  /*4e70*/  VOTEU.ALL UP1, P4 ;  /* 0x0000000000ff7886 */ /* 0x000fe40002020000 */
[----:B------:R-:W-:Y:S11]  /*4e80*/  @!P4 R2UR UR15, R9 ;  /* 0x00000000090fc2ca */ /* 0x000ff600000e0000 */
[----:B------:R-:W-:Y:S02]  /*4e90*/  @!UPT UIADD3 URZ, UPT, UPT, URZ, URZ, URZ ;  /* 0x000000fffffff290 */ /* 0x000fe4000fffe0ff */
[----:B------:R2:W-:Y:S01]  /*4ea0*/  @!UP1 UTMALDG.3D [UR8], [UR14], desc[UR18] ;  /* 0x000012080e0095b4 */ /* 0x0005e20008011000 */
[----:B------:R2:W-:Y:S01]  /*4eb0*/  @!P4 SYNCS.ARRIVE.TRANS64.RED.A0TR RZ, [UR7+0x48], R25 ;  /* 0x00004819ffffc9a7 */ /* 0x0005e20008300407 */
[----:B------:R-:W-:Y:S01]  /*4ec0*/  UPLOP3.LUT UP1, UPT, UPT, UPT, UPT, 0x80, 0x8 ;  /* 0x000000000008789c */ /* 0x000fe20003f2f070 */
[----:B------:R-:W-:Y:S01]  /*4ed0*/  SYNCS.ARRIVE.TRANS64.RED.A1T0 RZ, [UR13], RZ ;  /* 0x000000ffffff79a7 */ /* 0x000fe2000810040d */
[----:B------:R-:W-:Y:S09]  /*4ee0*/  @P3 BRA `(.L_x_95) ;  /* 0xfffffff000a03947 */ /* 0x000ff2000383ffff */
[----:B------:R-:W-:-:S04]  /*4ef0*/  SHF.L.U32 R2, R29, 0x1f, RZ ;  /* 0x0000001f1d027819 */ /* 0x000fc800000006ff */
[----:B------:R-:W1:Y:S02]  /*4f00*/  SYNCS.PHASECHK.TRANS64.TRYWAIT P0, [UR7+0x50], R2 ;  /* 0x00005002ff0075a7 */ /* 0x000e640008001107 */
[----:B-1----:R-:W-:Y:S05]  /*4f10*/  @!P0 BRA `(.L_x_96) ;  /* 0x0000004c004c8947 */ /* 0x002fea0003800000 */
.L_x_187:
[----:B------:R-:W4:Y:S02]  /*4f20*/  SYNCS.PHASECHK.TRANS64.TRYWAIT P0, [UR7+0x58], R2 ;  /* 0x00005802ff0075a7 */ /* 0x000f240008001107 */
[----:B----4-:R-:W-:Y:S05]  /*4f30*/  @!P0 BRA `(.L_x_97) ;  /* 0x0000004c005c8947 */ /* 0x010fea0003800000 */
.L_x_189:
[----:B------:R-:W4:Y:S02]  /*4f40*/  SYNCS.PHASECHK.TRANS64.TRYWAIT P0, [UR7+0x60], R2 ;  /* 0x00006002ff0075a7 */ /* 0x000f240008001107 */
[----:B----4-:R-:W-:Y:S05]  /*4f50*/  @!P0 BRA `(.L_x_98) ;  /* 0x0000004c006c8947 */ /* 0x010fea0003800000 */
.L_x_191:
[----:B-1----:R-:W-:-:S07]  /*4f60*/  MOV R0, UR7 ;  /* 0x0000000700007c02 */ /* 0x002fce0008000f00 */
.L_x_99:
[----:B-1----:R-:W-:-:S04]  /*4f70*/  SHF.L.U32 R2, R29, 0x1f, RZ ;  /* 0x0000001f1d027819 */ /* 0x002fc800000006ff */
[----:B------:R1:W4:Y:S03]  /*4f80*/  SYNCS.PHASECHK.TRANS64.TRYWAIT P0, [R0+URZ+0x68], R2 ;  /* 0x00006802000075a7 */ /* 0x00032600080011ff */
[----:B----4-:R-:W-:Y:S05]  /*4f90*/  @!P0 NANOSLEEP.SYNCS 0x989680 ;  /* 0x009896800000895d */ /* 0x010fea0003900000 */
[----:B------:R-:W4:Y:S02]  /*4fa0*/  @!P0 SYNCS.PHASECHK.TRANS64 P0, [R0+URZ+0x68], R2 ;  /* 0x00006802000085a7 */ /* 0x000f2400080010ff */
[----:B--2-4-:R-:W-:Y:S05]  /*4fb0*/  @P0 EXIT ;  /* 0x000000000000094d */ /* 0x014fea0003800000 */
[----:B------:R-:W-:Y:S05]  /*4fc0*/  BRA `(.L_x_99) ;  /* 0xfffffffc00e87947 */ /* 0x000fea000383ffff */
.L_x_84:
[----:B------:R-:W-:-:S06]  /*4fd0*/  UISETP.GE.AND UP1, UPT, UR10, 0x4, UPT ;  /* 0x000000040a00788c */ /* 0x000fcc000bf26270 */
[----:B------:R-:W-:-:S13]  /*4fe0*/  PLOP3.LUT P0, PT, PT, PT, UP1, 0x80, 0x8 ;  /* 0x000000000008781c */ /* 0x000fda0003f0f018 */
[----:B------:R-:W-:Y:S05]  /*4ff0*/  @!P0 EXIT ;  /* 0x000000000000894d */ /* 0x000fea0003800000 */
[----:B------:R-:W-:Y:S01]  /*5000*/  BAR.SYNC.DEFER_BLOCKING 0x6, 0xa0 ;  /* 0x0182800000007b1d */ /* 0x000fe20000010000 */
[C---:B------:R-:W-:Y:S01]  /*5010*/  IMAD.SHL.U32 R2, R105.reuse, 0x20, RZ ;  /* 0x0000002069027824 */ /* 0x040fe200078e00ff */
[C---:B------:R-:W-:Y:S01]  /*5020*/  SHF.L.U32 R46, R105.reuse, 0x10, RZ ;  /* 0x00000010692e7819 */ /* 0x040fe200000006ff */
[C---:B------:R-:W-:Y:S01]  /*5030*/  IMAD.SHL.U32 R104, R105.reuse, 0x4, RZ ;  /* 0x0000000469687824 */ /* 0x040fe200078e00ff */
[C---:B------:R-:W-:Y:S01]  /*5040*/  LOP3.LUT R106, R105.reuse, 0x60, RZ, 0xc0, !PT ;  /* 0x00000060696a7812 */ /* 0x040fe200078ec0ff */
[----:B------:R-:W-:Y:S01]  /*5050*/  HFMA2 R101, -RZ, RZ, 0, 5.9604644775390625e-08 ;  /* 0x00000001ff657431 */ /* 0x000fe200000001ff */
[----:B------:R-:W-:Y:S02]  /*5060*/  UMOV UR48, 0x400 ;  /* 0x0000040000307882 */ /* 0x000fe40000000000 */
[----:B------:R-:W1:Y:S01]  /*5070*/  LDC R95, c[0x0][0x370] ;  /* 0x0000dc00ff5f7b82 */ /* 0x000e620000000800 */
[----:B------:R-:W-:Y:S01]  /*5080*/  ULEA UR48, UR37, UR48, 0x18 ;  /* 0x0000003025307291 */ /* 0x000fe2000f8ec0ff */
[----:B------:R-:W-:Y:S01]  /*5090*/  LOP3.LUT R3, R2, 0xc0, RZ, 0xc0, !PT ;  /* 0x000000c002037812 */ /* 0x000fe200078ec0ff */
[----:B------:R-:W-:Y:S01]  /*50a0*/  HFMA2 R99, -RZ, RZ, 0, 0 ;  /* 0x00000000ff637431 */ /* 0x000fe200000001ff */
[----:B------:R-:W-:Y:S01]  /*50b0*/  LOP3.LUT R103, R105, 0x2, RZ, 0xc0, !PT ;  /* 0x0000000269677812 */ /* 0x000fe200078ec0ff */
[----:B------:R-:W-:Y:S01]  /*50c0*/  UIADD3 UR4, UPT, UPT, UR48, 0x200, URZ ;  /* 0x0000020030047890 */ /* 0x000fe2000fffe0ff */
[----:B------:R-:W-:Y:S01]  /*50d0*/  LOP3.LUT R104, R3, 0x18, R104, 0xf8, !PT ;  /* 0x0000001803687812 */ /* 0x000fe200078ef868 */
[----:B------:R-:W-:Y:S01]  /*50e0*/  IMAD.MOV.U32 R45, RZ, RZ, RZ ;  /* 0x000000ffff2d7224 */ /* 0x000fe200078e00ff */
[----:B------:R-:W2:Y:S01]  /*50f0*/  LDC R42, c[0x0][0xb0c] ;  /* 0x0002c300ff2a7b82 */ /* 0x000ea20000000800 */
[----:B------:R-:W-:Y:S01]  /*5100*/  LOP3.LUT R46, R46, 0x600000, RZ, 0xc0, !PT ;  /* 0x006000002e2e7812 */ /* 0x000fe200078ec0ff */
[----:B------:R-:W-:Y:S01]  /*5110*/  IMAD.MOV.U32 R109, RZ, RZ, RZ ;  /* 0x000000ffff6d7224 */ /* 0x000fe200078e00ff */
[----:B------:R-:W-:Y:S01]  /*5120*/  LOP3.LUT R104, R104, 0xf20, R2, 0xf8, !PT ;  /* 0x00000f2068687812 */ /* 0x000fe200078ef802 */
[----:B------:R-:W-:Y:S01]  /*5130*/  IMAD.U32 R97, RZ, RZ, UR4 ;  /* 0x00000004ff617e24 */ /* 0x000fe2000f8e00ff */
[----:B------:R-:W-:Y:S01]  /*5140*/  LOP3.LUT R105, R105, 0x4, RZ, 0xc0, !PT ;  /* 0x0000000469697812 */ /* 0x000fe200078ec0ff */
[----:B------:R-:W3:Y:S01]  /*5150*/  LDCU.64 UR52, c[0x0][0x348] ;  /* 0x00006900ff3477ac */ /* 0x000ee20008000a00 */
[----:B------:R-:W-:Y:S01]  /*5160*/  MOV R100, RZ ;  /* 0x000000ff00647202 */ /* 0x000fe20000000f00 */
[----:B------:R-:W4:Y:S01]  /*5170*/  LDC R93, c[0x0][0xb20] ;  /* 0x0002c800ff5d7b82 */ /* 0x000f220000000800 */
[----:B------:R-:W3:Y:S01]  /*5180*/  LDS R0, [UR48+0x130] ;  /* 0x00013030ff007984 */ /* 0x000ee20008000800 */
[----:B------:R-:W-:Y:S01]  /*5190*/  IMAD R104, R104, 0x2, R97 ;  /* 0x0000000268687824 */ /* 0x000fe200078e0261 */
[----:B------:R-:W1:Y:S03]  /*51a0*/  LDCU.64 UR38, c[0x0][0x888] ;  /* 0x00011100ff2677ac */ /* 0x000e660008000a00 */
[--C-:B------:R-:W-:Y:S01]  /*51b0*/  IMAD R103, R103, -0x10, R104.reuse ;  /* 0xfffffff067677824 */ /* 0x100fe200078e0268 */
[----:B------:R-:W1:Y:S01]  /*51c0*/  LDCU.64 UR44, c[0x0][0x890] ;  /* 0x00011200ff2c77ac */ /* 0x000e620008000a00 */
[----:B------:R-:W1:Y:S01]  /*51d0*/  LDC R41, c[0x0][0xb30] ;  /* 0x0002cc00ff297b82 */ /* 0x000e620000000800 */
[----:B------:R-:W-:Y:S01]  /*51e0*/  IMAD R102, R105, -0x10, R104 ;  /* 0xfffffff069667824 */ /* 0x000fe200078e0268 */
[----:B------:R-:W-:Y:S01]  /*51f0*/  UMOV UR49, URZ ;  /* 0x000000ff00317c82 */ /* 0x000fe20008000000 */
[----:B------:R-:W-:-:S05]  /*5200*/  UMOV UR51, URZ ;  /* 0x000000ff00337c82 */ /* 0x000fca0008000000 */
[----:B------:R-:W1:Y:S08]  /*5210*/  LDC.64 R88, c[0x0][0xb10] ;  /* 0x0002c400ff587b82 */ /* 0x000e700000000a00 */
[----:B------:R-:W1:Y:S08]  /*5220*/  LDC.64 R38, c[0x0][0xb18] ;  /* 0x0002c600ff267b82 */ /* 0x000e700000000a00 */
[----:B------:R-:W1:Y:S08]  /*5230*/  LDC.64 R36, c[0x0][0xb28] ;  /* 0x0002ca00ff247b82 */ /* 0x000e700000000a00 */
[----:B------:R-:W1:Y:S01]  /*5240*/  LDC.64 R86, c[0x0][0x8b0] ;  /* 0x00022c00ff567b82 */ /* 0x000e620000000a00 */
[----:B---3--:R-:W-:-:S07]  /*5250*/  IMAD.IADD R46, R0, 0x1, R46 ;  /* 0x00000001002e7824 */ /* 0x008fce00078e022e */
[----:B------:R-:W3:Y:S08]  /*5260*/  LDC.64 R84, c[0x0][0x8a8] ;  /* 0x00022a00ff547b82 */ /* 0x000ef00000000a00 */
[----:B--2-4-:R-:W1:Y:S02]  /*5270*/  LDC R94, c[0x0][0x374] ;  /* 0x0000dd00ff5e7b82 */ /* 0x014e640000000800 */
.L_x_143:
[----:B------:R-:W-:Y:S02]  /*5280*/  LEA R0, R109, UR48, 0x3 ;  /* 0x000000306d007c11 */ /* 0x000fe4000f8e18ff */
[----:B------:R-:W-:Y:S02]  /*5290*/  SHF.L.U32 R2, R99, 0x1f, RZ ;  /* 0x0000001f63027819 */ /* 0x000fe400000006ff */
[----:B-1----:R-:W-:Y:S02]  /*52a0*/  LEA R16, R109, UR48, 0x4 ;  /* 0x000000306d107c11 */ /* 0x002fe4000f8e20ff */
[----:B------:R-:W2:Y:S02]  /*52b0*/  SYNCS.PHASECHK.TRANS64.TRYWAIT P0, [R0+URZ+0x80], R2 ;  /* 0x00008002000075a7 */ /* 0x000ea400080011ff */
[----:B--23--:R-:W-:Y:S05]  /*52c0*/  @!P0 BRA `(.L_x_100) ;  /* 0x0000004800a88947 */ /* 0x00cfea0003800000 */
.L_x_192:
[----:B------:R-:W4:Y:S01]  /*52d0*/  LDC.64 R10, c[0x0][0xb10] ;  /* 0x0002c400ff0a7b82 */ /* 0x000f220000000a00 */
[----:B------:R-:W3:Y:S01]  /*52e0*/  LDS.128 R16, [R16+0x110] ;  /* 0x0001100010107984 */ /* 0x000ee20000000c00 */
[----:B-1----:R-:W-:Y:S01]  /*52f0*/  ISETP.NE.AND P1, PT, R41, 0x1, PT ;  /* 0x000000012900780c */ /* 0x002fe20003f25270 */
[----:B--2---:R-:W-:Y:S01]  /*5300*/  VIADD R0, R0, 0x90 ;  /* 0x0000009000007836 */ /* 0x004fe20000000000 */
[----:B------:R-:W-:Y:S04]  /*5310*/  ISETP.GE.AND P0, PT, R40, 0x1, PT ;  /* 0x000000012800780c */ /* 0x000fe80003f06270 */
[----:B------:R-:W1:Y:S01]  /*5320*/  LDC.64 R8, c[0x0][0xb18] ;  /* 0x0002c600ff087b82 */ /* 0x000e620000000a00 */
[----:B------:R-:W-:Y:S01]  /*5330*/  PRMT R0, RZ, 0x654, R0 ;  /* 0x00000654ff007816 */ /* 0x000fe20000000000 */
[----:B------:R-:W-:Y:S01]  /*5340*/  @!PT LDS RZ, [RZ] ;  /* 0x00000000fffff984 */ /* 0x000fe20000000800 */
[----:B------:R-:W-:Y:S01]  /*5350*/  @!PT LDS RZ, [RZ] ;  /* 0x00000000fffff984 */ /* 0x000fe20000000800 */
[----:B------:R-:W-:Y:S01]  /*5360*/  @!PT LDS RZ, [RZ] ;  /* 0x00000000fffff984 */ /* 0x000fe20000000800 */
[----:B------:R-:W-:Y:S01]  /*5370*/  @!PT LDS RZ, [RZ] ;  /* 0x00000000fffff984 */ /* 0x000fe20000000800 */
[----:B------:R2:W-:Y:S06]  /*5380*/  MEMBAR.ALL.CTA ;  /* 0x0000000000007992 */ /* 0x0005ec0000008000 */
[----:B--2---:R-:W2:Y:S01]  /*5390*/  FENCE.VIEW.ASYNC.S ;  /* 0x00000000000073c6 */ /* 0x004ea20000000000 */
[----:B------:R-:W1:Y:S08]  /*53a0*/  @!P1 LDC R12, c[0x0][0xb20] ;  /* 0x0002c800ff0c9b82 */ /* 0x000e700000000800 */
[----:B------:R-:W1:Y:S01]  /*53b0*/  @!P1 LDC R7, c[0x0][0xb0c] ;  /* 0x0002c300ff079b82 */ /* 0x000e620000000800 */
[----:B--2---:R2:W-:Y:S01]  /*53c0*/  SYNCS.ARRIVE.TRANS64.RED.A1T0 RZ, [R0+URZ], RZ ;  /* 0x000000ff00ff79a7 */ /* 0x0045e200081004ff */
[----:B---3--:R-:W-:Y:S04]  /*53d0*/  LOP3.LUT P4, RZ, R18, 0x1, RZ, 0xc0, !PT ;  /* 0x0000000112ff7812 */ /* 0x008fe8000788c0ff */
[----:B------:R-:W-:Y:S09]  /*53e0*/  P2R R107, PR, RZ, 0x10 ;  /* 0x00000010ff6b7803 */ /* 0x000ff20000000000 */
[----:B------:R-:W-:Y:S02]  /*53f0*/  @P4 MOV R44, R16 ;  /* 0x00000010002c4202 */ /* 0x000fe40000000f00 */
[----:B------:R-:W-:Y:S01]  /*5400*/  @P4 LOP3.LUT R43, R17, 0xffff, RZ, 0xc0, !PT ;  /* 0x0000ffff112b4812 */ /* 0x000fe200078ec0ff */
[----:B--2-4-:R-:W-:Y:S06]  /*5410*/  @!P0 BRA `(.L_x_101) ;  /* 0x0000000000a48947 */ /* 0x014fec0003800000 */
[----:B------:R-:W-:Y:S01]  /*5420*/  IMAD.HI.U32 R0, R94, R39, RZ ;  /* 0x000000275e007227 */ /* 0x000fe200078e00ff */
[----:B------:R-:W-:Y:S02]  /*5430*/  ISETP.NE.AND P0, PT, R38, 0x1, PT ;  /* 0x000000012600780c */ /* 0x000fe40003f05270 */
[----:B------:R-:W-:Y:S01]  /*5440*/  ISETP.NE.AND P2, PT, R40, 0x1, PT ;  /* 0x000000012800780c */ /* 0x000fe20003f45270 */
[----:B------:R-:W-:Y:S01]  /*5450*/  IMAD.HI.U32 R4, R95, R88, RZ ;  /* 0x000000585f047227 */ /* 0x000fe200078e00ff */
[----:B------:R-:W-:Y:S02]  /*5460*/  SHF.R.U32.HI R0, RZ, R93, R0 ;  /* 0x0000005dff007219 */ /* 0x000fe40000011600 */
[----:B------:R-:W-:Y:S01]  /*5470*/  ISETP.NE.AND P3, PT, R42, 0x1, PT ;  /* 0x000000012a00780c */ /* 0x000fe20003f65270 */
[----:B------:R-:W-:Y:S01]  /*5480*/  IMAD.HI.U32 R6, R43, R39, RZ ;  /* 0x000000272b067227 */ /* 0x000fe200078e00ff */
[-C--:B------:R-:W-:Y:S02]  /*5490*/  SHF.R.U32.HI R4, RZ, R89.reuse, R4 ;  /* 0x00000059ff047219 */ /* 0x080fe40000011604 */
[----:B------:R-:W-:Y:S01]  /*54a0*/  SEL R0, R94, R0, !P0 ;  /* 0x000000005e007207 */ /* 0x000fe20004000000 */
[----:B------:R-:W-:Y:S01]  /*54b0*/  IMAD.HI.U32 R5, R44, R88, RZ ;  /* 0x000000582c057227 */ /* 0x000fe200078e00ff */
[----:B------:R-:W-:Y:S03]  /*54c0*/  SEL R4, R95, R4, !P3 ;  /* 0x000000045f047207 */ /* 0x000fe60005800000 */
[-C--:B------:R-:W-:Y:S01]  /*54d0*/  IMAD.HI.U32 R3, R0, R36.reuse, RZ ;  /* 0x0000002400037227 */ /* 0x080fe200078e00ff */
[----:B------:R-:W-:Y:S03]  /*54e0*/  SHF.R.U32.HI R5, RZ, R89, R5 ;  /* 0x00000059ff057219 */ /* 0x000fe60000011605 */
[----:B------:R-:W-:Y:S01]  /*54f0*/  IMAD.HI.U32 R2, R4, R36, RZ ;  /* 0x0000002404027227 */ /* 0x000fe200078e00ff */
[----:B------:R-:W-:Y:S02]  /*5500*/  @P2 SHF.R.U32.HI R0, RZ, R37, R3 ;  /* 0x00000025ff002219 */ /* 0x000fe40000011603 */
[----:B------:R-:W-:Y:S02]  /*5510*/  SHF.R.U32.HI R3, RZ, R93, R6 ;  /* 0x0000005dff037219 */ /* 0x000fe40000011606 */
[----:B------:R-:W-:Y:S01]  /*5520*/  @P2 SHF.R.U32.HI R4, RZ, R37, R2 ;  /* 0x00000025ff042219 */ /* 0x000fe20000011602 */
[----:B------:R-:W-:Y:S01]  /*5530*/  IMAD R0, R40, R0, RZ ;  /* 0x0000000028007224 */ /* 0x000fe200078e02ff */
[----:B------:R-:W-:Y:S02]  /*5540*/  SEL R3, R43, R3, !P0 ;  /* 0x000000032b037207 */ /* 0x000fe40004000000 */
[----:B------:R-:W-:Y:S01]  /*5550*/  SEL R2, R44, R5, !P3 ;  /* 0x000000052c027207 */ /* 0x000fe20005800000 */
[----:B------:R-:W-:Y:S01]  /*5560*/  IMAD R5, R40, R4, RZ ;  /* 0x0000000428057224 */ /* 0x000fe200078e02ff */
[C---:B------:R-:W-:Y:S01]  /*5570*/  ISETP.GE.AND P0, PT, R3.reuse, R0, PT ;  /* 0x000000000300720c */ /* 0x040fe20003f06270 */
[C---:B------:R-:W-:Y:S03]  /*5580*/  IMAD.HI.U32 R0, R3.reuse, R36, RZ ;  /* 0x0000002403007227 */ /* 0x040fe600078e00ff */
[C---:B------:R-:W-:Y:S02]  /*5590*/  ISETP.GE.OR P0, PT, R2.reuse, R5, P0 ;  /* 0x000000050200720c */ /* 0x040fe40000706670 */
[----:B------:R-:W-:Y:S04]  /*55a0*/  SHF.R.U32.HI R0, RZ, R37, R0 ;  /* 0x00000025ff007219 */ /* 0x000fe80000011600 */
[C---:B------:R-:W-:Y:S05]  /*55b0*/  SEL R6, R3.reuse, R0, !P2 ;  /* 0x0000000003067207 */ /* 0x040fea0005000000 */
        /* <DEDUP_REMOVED lines=14> */
[----:B------:R-:W-:Y:S07]  /*56a0*/  IMAD R43, R3, R38, R43 ;  /* 0x00000026032b7224 */ /* 0x000fee00078e022b */
.L_x_101:
[----:B-1----:R-:W-:Y:S01]  /*56b0*/  @!P1 ISETP.NE.AND P0, PT, R8, 0x1, PT ;  /* 0x000000010800980c */ /* 0x002fe20003f05270 */
[----:B------:R-:W-:Y:S01]  /*56c0*/  @!P1 IMAD.HI.U32 R2, R43, R9, RZ ;  /* 0x000000092b029227 */ /* 0x000fe200078e00ff */
[----:B------:R-:W-:Y:S01]  /*56d0*/  R2UR UR42, R14 ;  /* 0x000000000e2a72ca */ /* 0x000fe200000e0000 */
[----:B------:R-:W-:Y:S01]  /*56e0*/  BSSY.RECONVERGENT B6, `(.L_x_102) ;  /* 0x0000031000067945 */ /* 0x000fe20003800200 */
[----:B------:R-:W-:Y:S01]  /*56f0*/  R2UR UR41, R15 ;  /* 0x000000000f2972ca */ /* 0x000fe200000e0000 */
[C---:B------:R-:W-:Y:S01]  /*5700*/  @!P1 IMAD.HI.U32 R0, R44.reuse, R10, RZ ;  /* 0x0000000a2c009227 */ /* 0x040fe200078e00ff */
[----:B------:R-:W-:Y:S02]  /*5710*/  @!P1 SHF.R.U32.HI R2, RZ, R12, R2 ;  /* 0x0000000cff029219 */ /* 0x000fe40000011602 */
[----:B------:R-:W-:Y:S01]  /*5720*/  @!P1 ISETP.NE.AND P2, PT, R7, 0x1, PT ;  /* 0x000000010700980c */ /* 0x000fe20003f45270 */
[----:B------:R-:W-:Y:S01]  /*5730*/  VIADD R109, R109, 0x1 ;  /* 0x000000016d6d7836 */ /* 0x000fe20000000000 */
[----:B------:R-:W-:Y:S02]  /*5740*/  @!P1 SEL R2, R43, R2, !P0 ;  /* 0x000000022b029207 */ /* 0x000fe40004000000 */
[----:B------:R-:W-:Y:S02]  /*5750*/  @!P1 SHF.R.U32.HI R0, RZ, R11, R0 ;  /* 0x0000000bff009219 */ /* 0x000fe40000011600 */
[----:B------:R-:W-:Y:S01]  /*5760*/  LOP3.LUT P0, RZ, R97, 0x1b0, RZ, 0xc0, !PT ;  /* 0x000001b061ff7812 */ /* 0x000fe2000780c0ff */
[----:B------:R-:W-:Y:S01]  /*5770*/  USHF.L.U32 UR42, UR42, 0x7, URZ ;  /* 0x000000072a2a7899 */ /* 0x000fe200080006ff */
[----:B------:R-:W-:Y:S01]  /*5780*/  @!P1 SEL R3, R44, R0, !P2 ;  /* 0x000000002c039207 */ /* 0x000fe20005000000 */
[----:B------:R-:W-:Y:S01]  /*5790*/  USHF.L.U32 UR41, UR41, 0x7, URZ ;  /* 0x0000000729297899 */ /* 0x000fe200080006ff */
[----:B------:R-:W-:Y:S03]  /*57a0*/  @P4 SHF.R.U32.HI R98, RZ, 0x10, R17 ;  /* 0x00000010ff624819 */ /* 0x000fe60000011611 */
[----:B------:R-:W-:Y:S02]  /*57b0*/  @!P1 IMAD.IADD R0, R2, 0x1, -R3 ;  /* 0x0000000102009824 */ /* 0x000fe400078e0a03 */
[----:B------:R-:W-:Y:S02]  /*57c0*/  @!P1 IMAD.IADD R2, R3, 0x1, -R2 ;  /* 0x0000000103029824 */ /* 0x000fe400078e0a02 */
[----:B------:R-:W-:Y:S02]  /*57d0*/  @!P1 IMAD R44, R0, R7, R44 ;  /* 0x00000007002c9224 */ /* 0x000fe400078e022c */
[----:B------:R-:W-:Y:S01]  /*57e0*/  @!P1 IMAD R43, R2, R8, R43 ;  /* 0x00000008022b9224 */ /* 0x000fe200078e022b */
[----:B------:R-:W-:Y:S06]  /*57f0*/  @!P0 BRA `(.L_x_103) ;  /* 0x00000000007c8947 */ /* 0x000fec0003800000 */
[----:B------:R-:W1:Y:S01]  /*5800*/  LDCU.64 UR8, c[0x4][0x80] ;  /* 0x01001000ff0877ac */ /* 0x000e620008000a00 */
[----:B------:R-:W-:Y:S01]  /*5810*/  MOV R2, 0x0 ;  /* 0x0000000000027802 */ /* 0x000fe20000000f00 */
[----:B------:R-:W-:Y:S02]  /*5820*/  HFMA2 R12, -RZ, RZ, 0, 5.9604644775390625e-08 ;  /* 0x00000001ff0c7431 */ /* 0x000fe400000001ff */
[----:B------:R-:W-:Y:S01]  /*5830*/  IMAD.MOV.U32 R8, RZ, RZ, 0x70 ;  /* 0x00000070ff087424 */ /* 0x000fe200078e00ff */
[----:B------:R2:W3:Y:S01]  /*5840*/  LDC.64 R14, c[0x4][R2] ;  /* 0x01000000020e7b82 */ /* 0x0004e20000000a00 */
[----:B------:R-:W4:Y:S01]  /*5850*/  LDCU.64 UR6, c[0x4][0x88] ;  /* 0x01001100ff0677ac */ /* 0x000f220008000a00 */
[----:B------:R-:W-:Y:S01]  /*5860*/  IMAD.MOV.U32 R13, RZ, RZ, RZ ;  /* 0x000000ffff0d7224 */ /* 0x000fe200078e00ff */
[----:B------:R-:W2:Y:S01]  /*5870*/  LDCU.64 UR4, c[0x4][0x8] ;  /* 0x01000100ff0477ac */ /* 0x000ea20008000a00 */
[----:B-1----:R-:W-:Y:S01]  /*5880*/  MOV R5, UR9 ;  /* 0x0000000900057c02 */ /* 0x002fe20008000f00 */
[----:B------:R-:W-:Y:S01]  /*5890*/  IMAD.U32 R4, RZ, RZ, UR8 ;  /* 0x00000008ff047e24 */ /* 0x000fe2000f8e00ff */
[----:B----4-:R-:W-:Y:S01]  /*58a0*/  MOV R7, UR7 ;  /* 0x0000000700077c02 */ /* 0x010fe20008000f00 */
[----:B------:R-:W-:Y:S01]  /*58b0*/  IMAD.U32 R6, RZ, RZ, UR6 ;  /* 0x00000006ff067e24 */ /* 0x000fe2000f8e00ff */
[----:B--2---:R-:W-:Y:S01]  /*58c0*/  MOV R11, UR5 ;  /* 0x00000005000b7c02 */ /* 0x004fe20008000f00 */
[----:B------:R-:W-:Y:S02]  /*58d0*/  IMAD.U32 R10, RZ, RZ, UR4 ;  /* 0x00000004ff0a7e24 */ /* 0x000fe4000f8e00ff */
[----:B------:R-:W-:Y:S07]  /*58e0*/  LEPC R20, `(.L_x_104) ;  /* 0x000000001014794e */ /* 0x000fee0000000000 */
[----:B---3-5:R-:W-:Y:S05]  /*58f0*/  CALL.ABS.NOINC R14 ;  /* 0x000000000e007343 */ /* 0x028fea0003c00000 */
.L_x_104:
[----:B------:R-:W1:Y:S01]  /*5900*/  LDCU.64 UR8, c[0x4][0x80] ;  /* 0x01001000ff0877ac */ /* 0x000e620008000a00 */
[----:B------:R-:W2:Y:S01]  /*5910*/  LDC.64 R2, c[0x4][R2] ;  /* 0x0100000002027b82 */ /* 0x000ea20000000a00 */
[----:B------:R-:W-:Y:S02]  /*5920*/  HFMA2 R12, -RZ, RZ, 0, 5.9604644775390625e-08 ;  /* 0x00000001ff0c7431 */ /* 0x000fe400000001ff */
[----:B------:R-:W-:Y:S02]  /*5930*/  IMAD.MOV.U32 R8, RZ, RZ, 0x70 ;  /* 0x00000070ff087424 */ /* 0x000fe400078e00ff */
[----:B------:R-:W-:Y:S01]  /*5940*/  IMAD.MOV.U32 R13, RZ, RZ, RZ ;  /* 0x000000ffff0d7224 */ /* 0x000fe200078e00ff */
[----:B------:R-:W3:Y:S01]  /*5950*/  LDCU.64 UR6, c[0x4][0x88] ;  /* 0x01001100ff0677ac */ /* 0x000ee20008000a00 */
[----:B------:R-:W4:Y:S01]  /*5960*/  LDCU.64 UR4, c[0x4][0x8] ;  /* 0x01000100ff0477ac */ /* 0x000f220008000a00 */
[----:B-1----:R-:W-:Y:S02]  /*5970*/  MOV R4, UR8 ;  /* 0x0000000800047c02 */ /* 0x002fe40008000f00 */
[----:B------:R-:W-:Y:S02]  /*5980*/  MOV R5, UR9 ;  /* 0x0000000900057c02 */ /* 0x000fe40008000f00 */
[----:B---3--:R-:W-:Y:S01]  /*5990*/  MOV R7, UR7 ;  /* 0x0000000700077c02 */ /* 0x008fe20008000f00 */
[----:B------:R-:W-:Y:S01]  /*59a0*/  IMAD.U32 R6, RZ, RZ, UR6 ;  /* 0x00000006ff067e24 */ /* 0x000fe2000f8e00ff */
[----:B----4-:R-:W-:Y:S01]  /*59b0*/  MOV R11, UR5 ;  /* 0x00000005000b7c02 */ /* 0x010fe20008000f00 */
[----:B------:R-:W-:Y:S02]  /*59c0*/  IMAD.U32 R10, RZ, RZ, UR4 ;  /* 0x00000004ff0a7e24 */ /* 0x000fe4000f8e00ff */
[----:B------:R-:W-:Y:S07]  /*59d0*/  LEPC R20, `(.L_x_103) ;  /* 0x000000001014794e */ /* 0x000fee0000000000 */
[----:B--2---:R-:W-:Y:S05]  /*59e0*/  CALL.ABS.NOINC R2 ;  /* 0x0000000002007343 */ /* 0x004fea0003c00000 */
.L_x_103:
[----:B------:R-:W-:Y:S05]  /*59f0*/  BSYNC.RECONVERGENT B6 ;  /* 0x0000000000067941 */ /* 0x000fea0003800200 */
.L_x_102:
[----:B------:R-:W-:Y:S01]  /*5a00*/  ISETP.NE.U32.AND P4, PT, R86, RZ, PT ;  /* 0x000000ff5600720c */ /* 0x000fe20003f85070 */
[----:B------:R-:W-:Y:S01]  /*5a10*/  UISETP.NE.AND UP2, UPT, UR50, URZ, UPT ;  /* 0x000000ff3200728c */ /* 0x000fe2000bf45270 */
[----:B------:R-:W-:Y:S01]  /*5a20*/  ISETP.NE.U32.AND P2, PT, RZ, UR38, PT ;  /* 0x00000026ff007c0c */ /* 0x000fe2000bf45070 */
[----:B------:R-:W-:Y:S01]  /*5a30*/  UISETP.NE.U32.AND UP1, UPT, UR44, URZ, UPT ;  /* 0x000000ff2c00728c */ /* 0x000fe2000bf25070 */
[----:B------:R-:W-:Y:S01]  /*5a40*/  ISETP.NE.AND.EX P4, PT, R87, RZ, PT, P4 ;  /* 0x000000ff5700720c */ /* 0x000fe20003f85340 */
[----:B------:R-:W-:Y:S01]  /*5a50*/  UPLOP3.LUT UP0, UPT, UPT, UPT, UPT, 0x40, 0x4 ;  /* 0x000000000004789c */ /* 0x000fe20003f0e870 */
[----:B------:R-:W-:Y:S01]  /*5a60*/  ISETP.NE.AND.EX P2, PT, RZ, UR39, PT, P2 ;  /* 0x00000027ff007c0c */ /* 0x000fe2000bf45320 */
[----:B------:R-:W-:Y:S01]  /*5a70*/  UISETP.NE.AND.EX UP1, UPT, UR45, URZ, UPT, UP1 ;  /* 0x000000ff2d00728c */ /* 0x000fe2000bf25310 */
[----:B------:R-:W-:Y:S04]  /*5a80*/  PLOP3.LUT P1, PT, PT, PT, UP2, 0x80, 0x8 ;  /* 0x000000000008781c */ /* 0x000fe80003f2f028 */
[----:B------:R-:W-:Y:S06]  /*5a90*/  @UP2 UPLOP3.LUT UP0, UPT, UPT, UPT, UP1, 0x80, 0x8 ;  /* 0x000000000008289c */ /* 0x000fec0003f0f010 */
[----:B------:R-:W-:Y:S01]  /*5aa0*/  PLOP3.LUT P0, PT, PT, PT, UP0, 0x80, 0x8 ;  /* 0x000000000008781c */ /* 0x000fe20003f0f008 */
[----:B------:R-:W-:Y:S01]  /*5ab0*/  @!UPT UIADD3 URZ, UPT, UPT, URZ, URZ, URZ ;  /* 0x000000fffffff290 */ /* 0x000fe2000fffe0ff */
[----:B------:R-:W-:Y:S11]  /*5ac0*/  BRA.U !UP1, `(.L_x_105) ;  /* 0x0000000109387547 */ /* 0x000ff6000b800000 */
[----:B------:R-:W-:Y:S01]  /*5ad0*/  UISETP.NE.U32.AND UP0, UPT, UR38, URZ, UPT ;  /* 0x000000ff2600728c */ /* 0x000fe2000bf05070 */
[----:B------:R-:W-:Y:S02]  /*5ae0*/  HFMA2 R0, -RZ, RZ, 0, 5.9604644775390625e-08 ;  /* 0x00000001ff007431 */ /* 0x000fe400000001ff */
[----:B------:R-:W-:Y:S01]  /*5af0*/  IMAD.MOV.U32 R92, RZ, RZ, 0x1 ;  /* 0x00000001ff5c7424 */ /* 0x000fe200078e00ff */
[----:B------:R-:W-:Y:S06]  /*5b00*/  UISETP.NE.AND.EX UP0, UPT, UR39, URZ, UPT, UP0 ;  /* 0x000000ff2700728c */ /* 0x000fec000bf05300 */
[----:B------:R-:W-:Y:S05]  /*5b10*/  PLOP3.LUT P3, PT, PT, PT, UP0, 0x80, 0x8 ;  /* 0x000000000008781c */ /* 0x000fea0003f6f008 */
[----:B------:R-:W1:Y:S01]  /*5b20*/  @UP0 LDCU.64 UR6, c[0x0][0x888] ;  /* 0x00011100ff0607ac */ /* 0x000e620008000a00 */
[----:B------:R-:W-:Y:S07]  /*5b30*/  @UP0 UIMAD UR4, UR36, UR44, URZ ;  /* 0x0000002c240402a4 */ /* 0x000fee000f8e02ff */
[----:B------:R-:W-:Y:S01]  /*5b40*/  @!P3 PRMT R92, R0, 0x7610, R92 ;  /* 0x00007610005cb816 */ /* 0x000fe2000000005c */
[----:B-1----:R-:W-:Y:S03]  /*5b50*/  @UP0 UIMAD.WIDE UR6, UR4, 0x4, UR6 ;  /* 0x00000004040608a5 */ /* 0x002fe6000f8e0206 */
[----:B------:R-:W1:Y:S03]  /*5b60*/  @!UP0 LDCU UR4, c[0x0][0x880] ;  /* 0x00011000ff0487ac */ /* 0x000e660008000800 */
[----:B------:R-:W-:Y:S01]  /*5b70*/  IMAD.U32 R2, RZ, RZ, UR6 ;  /* 0x00000006ff027e24 */ /* 0x000fe2000f8e00ff */
[----:B------:R-:W-:Y:S05]  /*5b80*/  MOV R3, UR7 ;  /* 0x0000000700037c02 */ /* 0x000fea0008000f00 */
[----:B-----5:R2:W5:Y:S02]  /*5b90*/  @P3 LDG.E R49, desc[UR46][R2.64] ;  /* 0x0000002e02313981 */ /* 0x020564000c1e1900 */
[----:B-12---:R-:W-:Y:S02]  /*5ba0*/  @!P3 IMAD.U32 R49, RZ, RZ, UR4 ;  /* 0x00000004ff31be24 */ /* 0x006fe4000f8e00ff */
.L_x_105:
[----:B------:R-:W-:Y:S05]  /*5bb0*/  @!P4 BRA `(.L_x_106) ;  /* 0x000000000020c947 */ /* 0x000fea0003800000 */
[----:B------:R-:W-:Y:S04]  /*5bc0*/  ISETP.NE.U32.AND P3, PT, R84, RZ, PT ;  /* 0x000000ff5400720c */ /* 0x000fe80003f65070 */
[----:B------:R-:W-:Y:S11]  /*5bd0*/  ISETP.NE.AND.EX P3, PT, R85, RZ, PT, P3 ;  /* 0x000000ff5500720c */ /* 0x000ff60003f65330 */
[----:B------:R-:W-:Y:S02]  /*5be0*/  @!UPT UIADD3 URZ, UPT, UPT, URZ, URZ, URZ ;  /* 0x000000fffffff290 */ /* 0x000fe4000fffe0ff */
[----:B------:R-:W1:Y:S01]  /*5bf0*/  @P3 LDC.64 R2, c[0x0][0x8a8] ;  /* 0x00022a00ff023b82 */ /* 0x000e620000000a00 */
[----:B------:R-:W-:Y:S04]  /*5c00*/  @P3 IMAD R0, R86, UR36, RZ ;  /* 0x0000002456003c24 */ /* 0x000fe8000f8e02ff */
[----:B-1----:R-:W-:Y:S05]  /*5c10*/  @P3 IMAD.WIDE R2, R0, 0x4, R2 ;  /* 0x0000000400023825 */ /* 0x002fea00078e0202 */
[----:B-----5:R1:W5:Y:S02]  /*5c20*/  @P3 LDG.E R47, desc[UR46][R2.64] ;  /* 0x0000002e022f3981 */ /* 0x020364000c1e1900 */
[----:B-1----:R-:W2:Y:S02]  /*5c30*/  @!P3 LDC R47, c[0x0][0x8a0] ;  /* 0x00022800ff2fbb82 */ /* 0x002ea40000000800 */
.L_x_106:
[----:B-----5:R-:W-:Y:S01]  /*5c40*/  FSETP.NEU.AND P3, PT, R49, RZ, PT ;  /* 0x000000ff3100720b */ /* 0x020fe20003f6d000 */
[----:B------:R-:W-:Y:S01]  /*5c50*/  BSSY B1, `(.L_x_107) ;  /* 0x0000039000017945 */ /* 0x000fe20003800000 */
[----:B------:R-:W-:Y:S01]  /*5c60*/  SEL R3, RZ, 0xffffffff, P2 ;  /* 0xffffffffff037807 */ /* 0x000fe20001000000 */
[----:B------:R-:W-:Y:S01]  /*5c70*/  IMAD.MOV.U32 R61, RZ, RZ, 0x1 ;  /* 0x00000001ff3d7424 */ /* 0x000fe200078e00ff */
[----:B------:R-:W-:Y:S01]  /*5c80*/  @P1 LOP3.LUT P2, RZ, R92, 0xff, RZ, 0xc0, !PT ;  /* 0x000000ff5cff1812 */ /* 0x000fe2000784c0ff */
[----:B------:R-:W-:Y:S01]  /*5c90*/  IMAD R48, R45, 0x80, R46 ;  /* 0x000000802d307824 */ /* 0x000fe200078e022e */
[----:B------:R-:W-:Y:S01]  /*5ca0*/  @P1 SEL R0, RZ, 0xffffffff, P3 ;  /* 0xffffffffff001807 */ /* 0x000fe20001800000 */
[----:B------:R-:W-:Y:S01]  /*5cb0*/  IMAD R110, R105, -0x10, R103 ;  /* 0xfffffff0696e7824 */ /* 0x000fe200078e0267 */
[----:B------:R-:W-:Y:S01]  /*5cc0*/  LOP3.LUT R101, R101, 0x1, RZ, 0x3c, !PT ;  /* 0x0000000165657812 */ /* 0x000fe200078e3cff */
[----:B------:R-:W-:Y:S01]  /*5cd0*/  IMAD.MOV.U32 R60, RZ, RZ, RZ ;  /* 0x000000ffff3c7224 */ /* 0x000fe200078e00ff */
[----:B------:R-:W-:Y:S02]  /*5ce0*/  @P0 SEL R0, R3, R0, !P2 ;  /* 0x0000000003000207 */ /* 0x000fe40005000000 */
[----:B------:R-:W-:Y:S02]  /*5cf0*/  CS2R R82, SRZ ;  /* 0x0000000000527805 */ /* 0x000fe4000001ff00 */
[----:B------:R-:W-:Y:S02]  /*5d00*/  LEA R112, R45, UR48, 0x3 ;  /* 0x000000302d707c11 */ /* 0x000fe4000f8e18ff */
[----:B------:R-:W-:Y:S02]  /*5d10*/  CS2R R80, SRZ ;  /* 0x0000000000507805 */ /* 0x000fe4000001ff00 */
[----:B------:R-:W-:Y:S02]  /*5d20*/  @P1 LOP3.LUT R0, R0, 0x1, RZ, 0xc0, !PT ;  /* 0x0000000100001812 */ /* 0x000fe400078ec0ff */
[----:B------:R-:W-:Y:S02]  /*5d30*/  CS2R R74, SRZ ;  /* 0x00000000004a7805 */ /* 0x000fe4000001ff00 */
[----:B------:R-:W-:Y:S02]  /*5d40*/  PLOP3.LUT P2, PT, PT, PT, UP1, 0x80, 0x8 ;  /* 0x000000000008781c */ /* 0x000fe40003f4f018 */
[----:B------:R-:W-:Y:S02]  /*5d50*/  CS2R R72, SRZ ;  /* 0x0000000000487805 */ /* 0x000fe4000001ff00 */
[----:B------:R-:W-:Y:S02]  /*5d60*/  ISETP.NE.U32.OR P5, PT, R0, 0x1, !P1 ;  /* 0x000000010000780c */ /* 0x000fe40004fa5470 */
[----:B------:R-:W-:Y:S02]  /*5d70*/  CS2R R66, SRZ ;  /* 0x0000000000427805 */ /* 0x000fe4000001ff00 */
[----:B------:R-:W-:Y:S02]  /*5d80*/  LOP3.LUT P4, R108, R92, 0xff, RZ, 0xc0, !PT ;  /* 0x000000ff5c6c7812 */ /* 0x000fe4000788c0ff */
[----:B------:R-:W-:Y:S02]  /*5d90*/  CS2R R64, SRZ ;  /* 0x0000000000407805 */ /* 0x000fe4000001ff00 */
[----:B------:R-:W-:Y:S02]  /*5da0*/  SEL R2, RZ, 0xffffffff, P3 ;  /* 0xffffffffff027807 */ /* 0x000fe40001800000 */
[----:B------:R-:W-:Y:S02]  /*5db0*/  CS2R R58, SRZ ;  /* 0x00000000003a7805 */ /* 0x000fe4000001ff00 */
[----:B------:R-:W-:Y:S02]  /*5dc0*/  P2R R111, PR, RZ, 0x20 ;  /* 0x00000020ff6f7803 */ /* 0x000fe40000000000 */
[----:B------:R-:W-:Y:S02]  /*5dd0*/  CS2R R56, SRZ ;  /* 0x0000000000387805 */ /* 0x000fe4000001ff00 */
[----:B------:R-:W-:Y:S02]  /*5de0*/  @P2 SEL R2, R3, R2, !P4 ;  /* 0x0000000203022207 */ /* 0x000fe40006000000 */
[----:B------:R-:W-:Y:S02]  /*5df0*/  @P5 SHF.L.U32 R0, R101, 0x1f, RZ ;  /* 0x0000001f65005819 */ /* 0x000fe400000006ff */
[----:B------:R-:W-:Y:S02]  /*5e00*/  LOP3.LUT R2, R2, 0x1, RZ, 0xc0, !PT ;  /* 0x0000000102027812 */ /* 0x000fe400078ec0ff */
[----:B------:R1:W3:Y:S02]  /*5e10*/  @P5 SYNCS.PHASECHK.TRANS64.TRYWAIT P1, [UR48+0x30], R0 ;  /* 0x00003000ff0055a7 */ /* 0x0002e40008021130 */
[----:B------:R-:W-:Y:S04]  /*5e20*/  ISETP.NE.U32.AND P2, PT, R2, 0x1, PT ;  /* 0x000000010200780c */ /* 0x000fe80003f45070 */
[----:B------:R-:W-:Y:S02]  /*5e30*/  P2R R62, PR, RZ, 0x4 ;  /* 0x00000004ff3e7803 */ /* 0x000fe40000000000 */
[----:B-1----:R-:W-:Y:S04]  /*5e40*/  SHF.L.U32 R0, R100, 0x1f, RZ ;  /* 0x0000001f64007819 */ /* 0x002fe800000006ff */
[----:B------:R1:W4:Y:S01]  /*5e50*/  SYNCS.PHASECHK.TRANS64.TRYWAIT P0, [R112+URZ+0xa0], R0 ;  /* 0x0000a000700075a7 */ /* 0x00032200080011ff */
[----:B---3--:R-:W-:Y:S01]  /*5e60*/  @P5 SEL R61, RZ, 0x1, !P1 ;  /* 0x00000001ff3d5807 */ /* 0x008fe20004800000 */
[----:B-1----:R-:W-:Y:S06]  /*5e70*/  @!P5 BRA `(.L_x_108) ;  /* 0x000000000058d947 */ /* 0x002fec0003800000 */
[----:B------:R-:W-:Y:S01]  /*5e80*/  IMAD.MOV.U32 R83, RZ, RZ, RZ ;  /* 0x000000ffff537224 */ /* 0x000fe200078e00ff */
[----:B------:R-:W-:Y:S01]  /*5e90*/  ISETP.NE.AND P1, PT, R61, RZ, PT ;  /* 0x000000ff3d00720c */ /* 0x000fe20003f25270 */
[----:B------:R-:W-:Y:S01]  /*5ea0*/  BSSY B0, `(.L_x_109) ;  /* 0x000000c000007945 */ /* 0x000fe20003800000 */
[----:B------:R-:W-:Y:S02]  /*5eb0*/  CS2R R58, SRZ ;  /* 0x00000000003a7805 */ /* 0x000fe4000001ff00 */
[----:B------:R-:W-:Y:S02]  /*5ec0*/  CS2R R56, SRZ ;  /* 0x0000000000387805 */ /* 0x000fe4000001ff00 */
[----:B------:R-:W-:Y:S02]  /*5ed0*/  CS2R R66, SRZ ;  /* 0x0000000000427805 */ /* 0x000fe4000001ff00 */
[----:B------:R-:W-:Y:S02]  /*5ee0*/  CS2R R64, SRZ ;  /* 0x0000000000407805 */ /* 0x000fe4000001ff00 */
[----:B------:R-:W-:Y:S02]  /*5ef0*/  CS2R R74, SRZ ;  /* 0x00000000004a7805 */ /* 0x000fe4000001ff00 */
[----:B------:R-:W-:Y:S02]  /*5f00*/  CS2R R72, SRZ ;  /* 0x0000000000487805 */ /* 0x000fe4000001ff00 */
[----:B------:R-:W-:Y:S01]  /*5f10*/  CS2R R80, SRZ ;  /* 0x0000000000507805 */ /* 0x000fe2000001ff00 */
[----:B------:R-:W-:Y:S06]  /*5f20*/  @P1 BRA `(.L_x_110) ;  /* 0x00000000000c1947 */ /* 0x000fec0003800000 */
[----:B------:R-:W-:Y:S04]  /*5f30*/  SHF.L.U32 R3, R101, 0x1f, RZ ;  /* 0x0000001f65037819 */ /* 0x000fe800000006ff */
[----:B------:R-:W1:Y:S02]  /*5f40*/  SYNCS.PHASECHK.TRANS64.TRYWAIT P1, [UR48+0x30], R3 ;  /* 0x00003003ff0075a7 */ /* 0x000e640008021130 */
[----:B-1----:R-:W-:Y:S05]  /*5f50*/  @!P1 BRA `(.L_x_111) ;  /* 0x0000003c00989947 */ /* 0x002fea0003800000 */
.L_x_110:
[----:B------:R-:W-:Y:S05]  /*5f60*/  BSYNC B0 ;  /* 0x0000000000007941 */ /* 0x000fea0003800000 */
.L_x_109:
[----:B------:R-:W-:Y:S01]  /*5f70*/  ISETP.NE.AND P1, PT, R62, RZ, PT ;  /* 0x000000ff3e00720c */ /* 0x000fe20003f25270 */
[----:B------:R-:W-:Y:S11]  /*5f80*/  HFMA2 R60, -RZ, RZ, 0, 5.9604644775390625e-08 ;  /* 0x00000001ff3c7431 */ /* 0x000ff600000001ff */
[----:B------:R-:W-:Y:S01]  /*5f90*/  @!UPT UIADD3 URZ, UPT, UPT, URZ, URZ, URZ ;  /* 0x000000fffffff290 */ /* 0x000fe2000fffe0ff */
[----:B------:R3:W1:Y:S04]  /*5fa0*/  @P1 LDS.128 R56, [R104] ;  /* 0x0000000068381984 */ /* 0x0006680000000c00 */
[----:B------:R3:W1:Y:S04]  /*5fb0*/  @P1 LDS.128 R64, [R103+0x10] ;  /* 0x0000100067401984 */ /* 0x0006680000000c00 */
[----:B------:R3:W1:Y:S04]  /*5fc0*/  @P1 LDS.128 R72, [R102+0x20] ;  /* 0x0000200066481984 */ /* 0x0006680000000c00 */
[----:B------:R3:W1:Y:S02]  /*5fd0*/  @P1 LDS.128 R80, [R110+0x30] ;  /* 0x000030006e501984 */ /* 0x0006640000000c00 */
.L_x_108:
[----:B------:R-:W-:Y:S05]  /*5fe0*/  BSYNC B1 ;  /* 0x0000000000017941 */ /* 0x000fea0003800000 */
.L_x_107:
[----:B-1----:R-:W-:Y:S04]  /*5ff0*/  SHF.R.U32.HI R2, RZ, 0x15, R48 ;  /* 0x00000015ff027819 */ /* 0x002fe80000011630 */
[----:B------:R-:W-:Y:S01]  /*6000*/  LOP3.LUT P1, RZ, R2, 0x3, R96, 0x48, !PT ;  /* 0x0000000302ff7812 */ /* 0x000fe20007824860 */
[----:B------:R-:W-:Y:S01]  /*6010*/  @!UPT UIADD3 URZ, UPT, UPT, URZ, URZ, URZ ;  /* 0x000000fffffff290 */ /* 0x000fe2000fffe0ff */
[----:B----4-:R-:W-:Y:S11]  /*6020*/  @P0 BRA `(.L_x_112) ;  /* 0x0000000000080947 */ /* 0x010ff60003800000 */
[----:B------:R-:W1:Y:S02]  /*6030*/  SYNCS.PHASECHK.TRANS64.TRYWAIT P0, [R112+URZ+0xa0], R0 ;  /* 0x0000a000700075a7 */ /* 0x000e6400080011ff */
[----:B-1----:R-:W-:Y:S05]  /*6040*/  @!P0 BRA `(.L_x_113) ;  /* 0x0000003c00748947 */ /* 0x002fea0003800000 */
.L_x_112:
[----:B------:R-:W-:Y:S05]  /*6050*/  @!P1 BRA `(.L_x_114) ;  /* 0x0000000000409947 */ /* 0x000fea0003800000 */
[----:B------:R-:W4:Y:S01]  /*6060*/  LDCU.64 UR8, c[0x4][0x70] ;  /* 0x01000e00ff0877ac */ /* 0x000f220008000a00 */
[----:B------:R-:W-:Y:S01]  /*6070*/  MOV R3, 0x0 ;  /* 0x0000000000037802 */ /* 0x000fe20000000f00 */
[----:B------:R-:W-:Y:S02]  /*6080*/  HFMA2 R12, -RZ, RZ, 0, 5.9604644775390625e-08 ;  /* 0x00000001ff0c7431 */ /* 0x000fe400000001ff */
[----:B------:R-:W-:Y:S02]  /*6090*/  IMAD.MOV.U32 R8, RZ, RZ, 0x192 ;  /* 0x00000192ff087424 */ /* 0x000fe400078e00ff */
[----:B------:R-:W-:Y:S01]  /*60a0*/  IMAD.MOV.U32 R13, RZ, RZ, RZ ;  /* 0x000000ffff0d7224 */ /* 0x000fe200078e00ff */
[----:B------:R-:W5:Y:S01]  /*60b0*/  LDCU.64 UR6, c[0x4][0x78] ;  /* 0x01000f00ff0677ac */ /* 0x000f620008000a00 */
[----:B------:R-:W1:Y:S01]  /*60c0*/  LDC.64 R2, c[0x4][R3] ;  /* 0x0100000003027b82 */ /* 0x000e620000000a00 */
[----:B------:R-:W2:Y:S01]  /*60d0*/  LDCU.64 UR4, c[0x4][0x10] ;  /* 0x01000200ff0477ac */ /* 0x000ea20008000a00 */
[----:B----4-:R-:W-:Y:S01]  /*60e0*/  MOV R5, UR9 ;  /* 0x0000000900057c02 */ /* 0x010fe20008000f00 */
[----:B------:R-:W-:Y:S01]  /*60f0*/  IMAD.U32 R4, RZ, RZ, UR8 ;  /* 0x00000008ff047e24 */ /* 0x000fe2000f8e00ff */
[----:B-----5:R-:W-:Y:S01]  /*6100*/  MOV R7, UR7 ;  /* 0x0000000700077c02 */ /* 0x020fe20008000f00 */
[----:B------:R-:W-:Y:S01]  /*6110*/  IMAD.U32 R6, RZ, RZ, UR6 ;  /* 0x00000006ff067e24 */ /* 0x000fe2000f8e00ff */
[----:B--2---:R-:W-:Y:S01]  /*6120*/  MOV R11, UR5 ;  /* 0x00000005000b7c02 */ /* 0x004fe20008000f00 */
[----:B------:R-:W-:Y:S02]  /*6130*/  IMAD.U32 R10, RZ, RZ, UR4 ;  /* 0x00000004ff0a7e24 */ /* 0x000fe4000f8e00ff */
[----:B------:R-:W-:Y:S07]  /*6140*/  LEPC R20, `(.L_x_114) ;  /* 0x000000001014794e */ /* 0x000fee0000000000 */
[----:B-1-3--:R-:W-:Y:S05]  /*6150*/  CALL.ABS.NOINC R2 ;  /* 0x0000000002007343 */ /* 0x00afea0003c00000 */
.L_x_114:
[----:B------:R-:W-:Y:S01]  /*6160*/  SHF.L.U32 R50, R56, 0x10, RZ ;  /* 0x0000001038327819 */ /* 0x000fe200000006ff */
[----:B------:R-:W-:Y:S05]  /*6170*/  WARPSYNC.ALL ;  /* 0x0000000000007948 */ /* 0x000fea0003800000 */
[----:B------:R-:W-:Y:S01]  /*6180*/  R2UR UR4, R48 ;  /* 0x00000000300472ca */ /* 0x000fe200000e0000 */
[----:B------:R-:W-:Y:S01]  /*6190*/  BSSY.RECONVERGENT B0, `(.L_x_115) ;  /* 0x0000088000007945 */ /* 0x000fe20003800200 */
[----:B------:R-:W-:Y:S02]  /*61a0*/  LOP3.LUT R51, R56, 0xffff0000, RZ, 0xc0, !PT ;  /* 0xffff000038337812 */ /* 0x000fe400078ec0ff */
[----:B------:R-:W-:Y:S02]  /*61b0*/  SHF.L.U32 R52, R57, 0x10, RZ ;  /* 0x0000001039347819 */ /* 0x000fe400000006ff */
[----:B------:R-:W-:Y:S07]  /*61c0*/  ISETP.NE.AND P0, PT, R106, RZ, PT ;  /* 0x000000ff6a00720c */ /* 0x000fee0003f05270 */
[----:B------:R-:W1:Y:S02]  /*61d0*/  LDTM.x32 R4, tmem[UR4] ;  /* 0x00000004000479ee */ /* 0x000e6400082c0000 */
[C---:B-12---:R-:W-:Y:S01]  /*61e0*/  FMUL R0, R47.reuse, R4 ;  /* 0x000000042f007220 */ /* 0x046fe20000400000 */
[C---:B------:R-:W-:Y:S01]  /*61f0*/  FMUL R2, R47.reuse, R5 ;  /* 0x000000052f027220 */ /* 0x040fe20000400000 */
[C---:B------:R-:W-:Y:S01]  /*6200*/  FMUL R4, R47.reuse, R8 ;  /* 0x000000082f047220 */ /* 0x040fe20000400000 */
[C---:B------:R-:W-:Y:S01]  /*6210*/  FMUL R3, R47.reuse, R6 ;  /* 0x000000062f037220 */ /* 0x040fe20000400000 */
[C---:B------:R-:W-:Y:S01]  /*6220*/  FMUL R5, R47.reuse, R9 ;  /* 0x000000092f057220 */ /* 0x040fe20000400000 */
[C---:B------:R-:W-:Y:S01]  /*6230*/  FMUL R8, R47.reuse, R12 ;  /* 0x0000000c2f087220 */ /* 0x040fe20000400000 */
[C---:B------:R-:W-:Y:S01]  /*6240*/  FMUL R6, R47.reuse, R10 ;  /* 0x0000000a2f067220 */ /* 0x040fe20000400000 */
[C---:B------:R-:W-:Y:S01]  /*6250*/  FMUL R9, R47.reuse, R13 ;  /* 0x0000000d2f097220 */ /* 0x040fe20000400000 */
[----:B------:R-:W-:Y:S01]  /*6260*/  FMUL R12, R47, R16 ;  /* 0x000000102f0c7220 */ /* 0x000fe20000400000 */
[----:B------:R-:W-:Y:S01]  /*6270*/  FFMA R0, R49, R50, R0 ;  /* 0x0000003231007223 */ /* 0x000fe20000000000 */
[C---:B------:R-:W-:Y:S01]  /*6280*/  FMUL R10, R47.reuse, R14 ;  /* 0x0000000e2f0a7220 */ /* 0x040fe20000400000 */
[C---:B------:R-:W-:Y:S01]  /*6290*/  FMUL R13, R47.reuse, R17 ;  /* 0x000000112f0d7220 */ /* 0x040fe20000400000 */
[----:B------:R-:W-:Y:S01]  /*62a0*/  FMUL R16, R47, R20 ;  /* 0x000000142f107220 */ /* 0x000fe20000400000 */
[----:B------:R-:W-:Y:S01]  /*62b0*/  FFMA R2, R49, R51, R2 ;  /* 0x0000003331027223 */ /* 0x000fe20000000002 */
[C---:B------:R-:W-:Y:S01]  /*62c0*/  FMUL R14, R47.reuse, R18 ;  /* 0x000000122f0e7220 */ /* 0x040fe20000400000 */
        /* <DEDUP_REMOVED lines=8> */
[----:B------:R-:W-:Y:S01]  /*6350*/  LOP3.LUT R32, R57, 0xffff0000, RZ, 0xc0, !PT ;  /* 0xffff000039207812 */ /* 0x000fe200078ec0ff */
[C---:B------:R-:W-:Y:S01]  /*6360*/  FMUL R26, R47.reuse, R30 ;  /* 0x0000001e2f1a7220 */ /* 0x040fe20000400000 */
[----:B------:R-:W-:Y:S01]  /*6370*/  FMUL R29, R47, R33 ;  /* 0x000000212f1d7220 */ /* 0x000fe20000400000 */
[----:B------:R-:W-:Y:S01]  /*6380*/  SHF.L.U32 R33, R58, 0x10, RZ ;  /* 0x000000103a217819 */ /* 0x000fe200000006ff */
[----:B------:R-:W-:Y:S01]  /*6390*/  FFMA R3, R49, R52, R3 ;  /* 0x0000003431037223 */ /* 0x000fe20000000003 */
[----:B------:R-:W-:Y:S01]  /*63a0*/  F2FP.BF16.F32.PACK_AB R52, R2, R0 ;  /* 0x000000000234723e */ /* 0x000fe200000010ff */
[----:B------:R-:W-:Y:S01]  /*63b0*/  FMUL R7, R47, R7 ;  /* 0x000000072f077220 */ /* 0x000fe20000400000 */
[----:B------:R-:W-:Y:S01]  /*63c0*/  SHF.L.U32 R0, R59, 0x10, RZ ;  /* 0x000000103b007819 */ /* 0x000fe200000006ff */
[----:B------:R-:W-:Y:S01]  /*63d0*/  FMUL R30, R47, R34 ;  /* 0x000000222f1e7220 */ /* 0x000fe20000400000 */
[----:B------:R-:W-:Y:S01]  /*63e0*/  LOP3.LUT R34, R58, 0xffff0000, RZ, 0xc0, !PT ;  /* 0xffff00003a227812 */ /* 0x000fe200078ec0ff */
[----:B------:R-:W-:Y:S01]  /*63f0*/  FFMA R7, R49, R32, R7 ;  /* 0x0000002031077223 */ /* 0x000fe20000000007 */
[----:B------:R-:W-:Y:S01]  /*6400*/  LOP3.LUT R2, R59, 0xffff0000, RZ, 0xc0, !PT ;  /* 0xffff00003b027812 */ /* 0x000fe200078ec0ff */
[----:B------:R-:W-:Y:S01]  /*6410*/  FFMA R4, R49, R33, R4 ;  /* 0x0000002131047223 */ /* 0x000fe20000000004 */
[----:B------:R-:W-:Y:S01]  /*6420*/  FMUL R11, R47, R11 ;  /* 0x0000000b2f0b7220 */ /* 0x000fe20000400000 */
[----:B------:R-:W-:Y:S01]  /*6430*/  FFMA R5, R49, R34, R5 ;  /* 0x0000002231057223 */ /* 0x000fe20000000005 */
[----:B------:R-:W-:Y:S01]  /*6440*/  F2FP.BF16.F32.PACK_AB R53, R7, R3 ;  /* 0x000000030735723e */ /* 0x000fe200000010ff */
[C---:B------:R-:W-:Y:S01]  /*6450*/  FFMA R6, R49.reuse, R0, R6 ;  /* 0x0000000031067223 */ /* 0x040fe20000000006 */
[C---:B------:R-:W-:Y:S01]  /*6460*/  SHF.L.U32 R0, R64.reuse, 0x10, RZ ;  /* 0x0000001040007819 */ /* 0x040fe200000006ff */
[----:B------:R-:W-:Y:S01]  /*6470*/  FFMA R11, R49, R2, R11 ;  /* 0x00000002310b7223 */ /* 0x000fe2000000000b */
[----:B------:R-:W-:Y:S01]  /*6480*/  LOP3.LUT R2, R64, 0xffff0000, RZ, 0xc0, !PT ;  /* 0xffff000040027812 */ /* 0x000fe200078ec0ff */
[----:B------:R-:W-:Y:S01]  /*6490*/  FMUL R15, R47, R15 ;  /* 0x0000000f2f0f7220 */ /* 0x000fe20000400000 */
[----:B------:R-:W-:Y:S01]  /*64a0*/  SHF.L.U32 R3, R65, 0x10, RZ ;  /* 0x0000001041037819 */ /* 0x000fe200000006ff */
[----:B------:R-:W-:Y:S01]  /*64b0*/  FFMA R8, R49, R0, R8 ;  /* 0x0000000031087223 */ /* 0x000fe20000000008 */
[----:B------:R-:W-:Y:S01]  /*64c0*/  LOP3.LUT R0, R65, 0xffff0000, RZ, 0xc0, !PT ;  /* 0xffff000041007812 */ /* 0x000fe200078ec0ff */
[C---:B------:R-:W-:Y:S01]  /*64d0*/  FFMA R9, R49.reuse, R2, R9 ;  /* 0x0000000231097223 */ /* 0x040fe20000000009 */
[C---:B------:R-:W-:Y:S01]  /*64e0*/  SHF.L.U32 R2, R66.reuse, 0x10, RZ ;  /* 0x0000001042027819 */ /* 0x040fe200000006ff */
[----:B------:R-:W-:Y:S01]  /*64f0*/  FFMA R10, R49, R3, R10 ;  /* 0x00000003310a7223 */ /* 0x000fe2000000000a */
[----:B------:R-:W-:Y:S01]  /*6500*/  SHF.L.U32 R3, R67, 0x10, RZ ;  /* 0x0000001043037819 */ /* 0x000fe200000006ff */
[C---:B------:R-:W-:Y:S01]  /*6510*/  FFMA R15, R49.reuse, R0, R15 ;  /* 0x00000000310f7223 */ /* 0x040fe2000000000f */
[----:B------:R-:W-:Y:S01]  /*6520*/  LOP3.LUT R0, R66, 0xffff0000, RZ, 0xc0, !PT ;  /* 0xffff000042007812 */ /* 0x000fe200078ec0ff */
[----:B------:R-:W-:Y:S01]  /*6530*/  FFMA R12, R49, R2, R12 ;  /* 0x00000002310c7223 */ /* 0x000fe2000000000c */
[C---:B------:R-:W-:Y:S01]  /*6540*/  SHF.L.U32 R2, R72.reuse, 0x10, RZ ;  /* 0x0000001048027819 */ /* 0x040fe200000006ff */
[----:B------:R-:W-:Y:S01]  /*6550*/  FMUL R19, R47, R19 ;  /* 0x000000132f137220 */ /* 0x000fe20000400000 */
[----:B------:R-:W-:Y:S01]  /*6560*/  F2FP.BF16.F32.PACK_AB R54, R5, R4 ;  /* 0x000000040536723e */ /* 0x000fe200000010ff */
[----:B------:R-:W-:Y:S01]  /*6570*/  FFMA R13, R49, R0, R13 ;  /* 0x00000000310d7223 */ /* 0x000fe2000000000d */
[----:B------:R-:W-:Y:S01]  /*6580*/  LOP3.LUT R0, R67, 0xffff0000, RZ, 0xc0, !PT ;  /* 0xffff000043007812 */ /* 0x000fe200078ec0ff */
[----:B------:R-:W-:Y:S01]  /*6590*/  FFMA R14, R49, R3, R14 ;  /* 0x00000003310e7223 */ /* 0x000fe2000000000e */
[----:B------:R-:W-:Y:S01]  /*65a0*/  LOP3.LUT R3, R72, 0xffff0000, RZ, 0xc0, !PT ;  /* 0xffff000048037812 */ /* 0x000fe200078ec0ff */
[----:B------:R-:W-:Y:S01]  /*65b0*/  FMUL R23, R47, R23 ;  /* 0x000000172f177220 */ /* 0x000fe20000400000 */
[----:B------:R-:W-:Y:S01]  /*65c0*/  F2FP.BF16.F32.PACK_AB R55, R11, R6 ;  /* 0x000000060b37723e */ /* 0x000fe200000010ff */
[----:B------:R-:W-:Y:S01]  /*65d0*/  FFMA R19, R49, R0, R19 ;  /* 0x0000000031137223 */ /* 0x000fe20000000013 */
[----:B------:R-:W-:Y:S01]  /*65e0*/  SHF.L.U32 R0, R73, 0x10, RZ ;  /* 0x0000001049007819 */ /* 0x000fe200000006ff */
[----:B------:R-:W-:Y:S01]  /*65f0*/  FFMA R16, R49, R2, R16 ;  /* 0x0000000231107223 */ /* 0x000fe20000000010 */
[----:B------:R-:W-:Y:S01]  /*6600*/  LOP3.LUT R2, R73, 0xffff0000, RZ, 0xc0, !PT ;  /* 0xffff000049027812 */ /* 0x000fe200078ec0ff */
[----:B------:R-:W-:Y:S01]  /*6610*/  FFMA R17, R49, R3, R17 ;  /* 0x0000000331117223 */ /* 0x000fe20000000011 */
[----:B------:R-:W-:Y:S01]  /*6620*/  SHF.L.U32 R3, R75, 0x10, RZ ;  /* 0x000000104b037819 */ /* 0x000fe200000006ff */
[----:B------:R-:W-:Y:S01]  /*6630*/  FFMA R18, R49, R0, R18 ;  /* 0x0000000031127223 */ /* 0x000fe20000000012 */
[C---:B------:R-:W-:Y:S01]  /*6640*/  SHF.L.U32 R0, R74.reuse, 0x10, RZ ;  /* 0x000000104a007819 */ /* 0x040fe200000006ff */
[----:B------:R1:W-:Y:S01]  /*6650*/  STS.128 [R104], R52 ;  /* 0x0000003468007388 */ /* 0x0003e20000000c00 */
[----:B------:R-:W-:Y:S01]  /*6660*/  F2FP.BF16.F32.PACK_AB R8, R9, R8 ;  /* 0x000000080908723e */ /* 0x000fe200000010ff */
[C---:B------:R-:W-:Y:S01]  /*6670*/  FFMA R23, R49.reuse, R2, R23 ;  /* 0x0000000231177223 */ /* 0x040fe20000000017 */
[----:B------:R-:W-:Y:S01]  /*6680*/  LOP3.LUT R2, R74, 0xffff0000, RZ, 0xc0, !PT ;  /* 0xffff00004a027812 */ /* 0x000fe200078ec0ff */
[----:B------:R-:W-:Y:S01]  /*6690*/  FFMA R20, R49, R0, R20 ;  /* 0x0000000031147223 */ /* 0x000fe20000000014 */
[----:B------:R-:W-:Y:S01]  /*66a0*/  LOP3.LUT R0, R75, 0xffff0000, RZ, 0xc0, !PT ;  /* 0xffff00004b007812 */ /* 0x000fe200078ec0ff */
[----:B------:R-:W-:Y:S01]  /*66b0*/  FMUL R27, R47, R27 ;  /* 0x0000001b2f1b7220 */ /* 0x000fe20000400000 */
[----:B------:R-:W-:Y:S01]  /*66c0*/  F2FP.BF16.F32.PACK_AB R9, R15, R10 ;  /* 0x0000000a0f09723e */ /* 0x000fe200000010ff */
[C---:B------:R-:W-:Y:S01]  /*66d0*/  FFMA R21, R49.reuse, R2, R21 ;  /* 0x0000000231157223 */ /* 0x040fe20000000015 */
[C---:B------:R-:W-:Y:S01]  /*66e0*/  FFMA R22, R49.reuse, R3, R22 ;  /* 0x0000000331167223 */ /* 0x040fe20000000016 */
[----:B------:R-:W-:Y:S01]  /*66f0*/  FFMA R27, R49, R0, R27 ;  /* 0x00000000311b7223 */ /* 0x000fe2000000001b */
[C---:B------:R-:W-:Y:S01]  /*6700*/  SHF.L.U32 R2, R80.reuse, 0x10, RZ ;  /* 0x0000001050027819 */ /* 0x040fe200000006ff */
[C---:B------:R-:W-:Y:S01]  /*6710*/  FMUL R31, R47.reuse, R31 ;  /* 0x0000001f2f1f7220 */ /* 0x040fe20000400000 */
[----:B------:R-:W-:Y:S01]  /*6720*/  LOP3.LUT R0, R80, 0xffff0000, RZ, 0xc0, !PT ;  /* 0xffff000050007812 */ /* 0x000fe200078ec0ff */
[----:B------:R-:W-:Y:S01]  /*6730*/  FMUL R35, R47, R35 ;  /* 0x000000232f237220 */ /* 0x000fe20000400000 */
[----:B------:R-:W-:Y:S01]  /*6740*/  SHF.L.U32 R3, R81, 0x10, RZ ;  /* 0x0000001051037819 */ /* 0x000fe200000006ff */
[----:B------:R-:W-:Y:S01]  /*6750*/  FFMA R24, R49, R2, R24 ;  /* 0x0000000231187223 */ /* 0x000fe20000000018 */
[----:B------:R-:W-:Y:S01]  /*6760*/  F2FP.BF16.F32.PACK_AB R10, R13, R12 ;  /* 0x0000000c0d0a723e */ /* 0x000fe200000010ff */
[----:B------:R-:W-:Y:S01]  /*6770*/  FFMA R25, R49, R0, R25 ;  /* 0x0000000031197223 */ /* 0x000fe20000000019 */
[----:B------:R-:W-:Y:S01]  /*6780*/  F2FP.BF16.F32.PACK_AB R11, R19, R14 ;  /* 0x0000000e130b723e */ /* 0x000fe200000010ff */
[----:B------:R-:W-:Y:S01]  /*6790*/  FFMA R26, R49, R3, R26 ;  /* 0x00000003311a7223 */ /* 0x000fe2000000001a */
[----:B------:R-:W-:Y:S02]  /*67a0*/  LOP3.LUT R0, R81, 0xffff0000, RZ, 0xc0, !PT ;  /* 0xffff000051007812 */ /* 0x000fe400078ec0ff */
[C---:B------:R-:W-:Y:S01]  /*67b0*/  SHF.L.U32 R2, R82.reuse, 0x10, RZ ;  /* 0x0000001052027819 */ /* 0x040fe200000006ff */
[----:B------:R1:W-:Y:S01]  /*67c0*/  STS.128 [R103+0x10], R8 ;  /* 0x0000100867007388 */ /* 0x0003e20000000c00 */
[----:B------:R-:W-:Y:S01]  /*67d0*/  LOP3.LUT R3, R82, 0xffff0000, RZ, 0xc0, !PT ;  /* 0xffff000052037812 */ /* 0x000fe200078ec0ff */
[----:B------:R-:W-:Y:S01]  /*67e0*/  FFMA R31, R49, R0, R31 ;  /* 0x00000000311f7223 */ /* 0x000fe2000000001f */
[----:B------:R-:W-:Y:S01]  /*67f0*/  SHF.L.U32 R4, R83, 0x10, RZ ;  /* 0x0000001053047819 */ /* 0x000fe200000006ff */
[----:B------:R-:W-:Y:S01]  /*6800*/  FFMA R28, R49, R2, R28 ;  /* 0x00000002311c7223 */ /* 0x000fe2000000001c */
[----:B------:R-:W-:Y:S01]  /*6810*/  F2FP.BF16.F32.PACK_AB R16, R17, R16 ;  /* 0x000000101110723e */ /* 0x000fe200000010ff */
[----:B------:R-:W-:Y:S01]  /*6820*/  FFMA R29, R49, R3, R29 ;  /* 0x00000003311d7223 */ /* 0x000fe2000000001d */
[----:B------:R-:W-:Y:S01]  /*6830*/  LOP3.LUT R5, R83, 0xffff0000, RZ, 0xc0, !PT ;  /* 0xffff000053057812 */ /* 0x000fe200078ec0ff */
[----:B------:R-:W-:Y:S01]  /*6840*/  FFMA R30, R49, R4, R30 ;  /* 0x00000004311e7223 */ /* 0x000fe2000000001e */
[----:B------:R-:W-:Y:S02]  /*6850*/  F2FP.BF16.F32.PACK_AB R17, R23, R18 ;  /* 0x000000121711723e */ /* 0x000fe400000010ff */
[----:B------:R-:W-:Y:S01]  /*6860*/  F2FP.BF16.F32.PACK_AB R18, R21, R20 ;  /* 0x000000141512723e */ /* 0x000fe200000010ff */
[----:B------:R-:W-:Y:S01]  /*6870*/  FFMA R35, R49, R5, R35 ;  /* 0x0000000531237223 */ /* 0x000fe20000000023 */
[----:B------:R-:W-:Y:S02]  /*6880*/  F2FP.BF16.F32.PACK_AB R19, R27, R22 ;  /* 0x000000161b13723e */ /* 0x000fe400000010ff */
[----:B------:R-:W-:Y:S02]  /*6890*/  F2FP.BF16.F32.PACK_AB R24, R25, R24 ;  /* 0x000000181918723e */ /* 0x000fe400000010ff */
[----:B------:R-:W-:Y:S01]  /*68a0*/  F2FP.BF16.F32.PACK_AB R25, R31, R26 ;  /* 0x0000001a1f19723e */ /* 0x000fe200000010ff */
[----:B------:R1:W-:Y:S01]  /*68b0*/  STS.128 [R102+0x20], R16 ;  /* 0x0000201066007388 */ /* 0x0003e20000000c00 */
[----:B------:R-:W-:Y:S02]  /*68c0*/  F2FP.BF16.F32.PACK_AB R26, R29, R28 ;  /* 0x0000001c1d1a723e */ /* 0x000fe400000010ff */
[----:B------:R-:W-:Y:S05]  /*68d0*/  F2FP.BF16.F32.PACK_AB R27, R35, R30 ;  /* 0x0000001e231b723e */ /* 0x000fea00000010ff */
[----:B------:R1:W-:Y:S01]  /*68e0*/  STS.128 [R110+0x30], R24 ;  /* 0x000030186e007388 */ /* 0x0003e20000000c00 */
[----:B------:R-:W-:Y:S01]  /*68f0*/  @!PT LDS RZ, [RZ] ;  /* 0x00000000fffff984 */ /* 0x000fe20000000800 */
[----:B------:R-:W-:Y:S01]  /*6900*/  @!PT LDS RZ, [RZ] ;  /* 0x00000000fffff984 */ /* 0x000fe20000000800 */
[----:B------:R-:W-:Y:S01]  /*6910*/  @!PT LDS RZ, [RZ] ;  /* 0x00000000fffff984 */ /* 0x000fe20000000800 */
[----:B------:R-:W-:Y:S01]  /*6920*/  @!PT LDS RZ, [RZ] ;  /* 0x00000000fffff984 */ /* 0x000fe20000000800 */
[----:B------:R2:W-:Y:S07]  /*6930*/  MEMBAR.ALL.CTA ;  /* 0x0000000000007992 */ /* 0x0005ee0000008000 */
[----:B--2---:R-:W2:Y:S02]  /*6940*/  FENCE.VIEW.ASYNC.S ;  /* 0x00000000000073c6 */ /* 0x004ea40000000000 */
[----:B--2---:R-:W-:Y:S06]  /*6950*/  BAR.SYNC.DEFER_BLOCKING 0x1, 0x80 ;  /* 0x0042000000007b1d */ /* 0x004fec0000010000 */
[----:B------:R-:W-:Y:S05]  /*6960*/  @P0 BRA `(.L_x_116) ;  /* 0x0000000000280947 */ /* 0x000fea0003800000 */
[----:B------:R-:W-:Y:S02]  /*6970*/  UIADD3 UR4, UPT, UPT, UR48, 0x200, URZ ;  /* 0x0000020030047890 */ /* 0x000fe4000fffe0ff */
[----:B------:R-:W-:Y:S01]  /*6980*/  UIADD3 UR6, UP0, UPT, UR52, 0x680, URZ ;  /* 0x0000068034067890 */ /* 0x000fe2000ff1e0ff */
[----:B------:R-:W-:Y:S03]  /*6990*/  UMOV UR43, UR36 ;  /* 0x00000024002b7c82 */ /* 0x000fe60008000000 */
[----:B------:R-:W-:Y:S01]  /*69a0*/  MOV R97, UR4 ;  /* 0x0000000400617c02 */ /* 0x000fe20008000f00 */
[----:B------:R-:W-:Y:S03]  /*69b0*/  UIADD3.X UR7, UPT, UPT, URZ, UR53, URZ, UP0, !UPT ;  /* 0x00000035ff077290 */ /* 0x000fe600087fe4ff */
[----:B------:R-:W-:Y:S11]  /*69c0*/  R2UR UR40, R97 ;  /* 0x00000000612872ca */ /* 0x000ff600000e0000 */
[----:B------:R-:W-:Y:S02]  /*69d0*/  @!UPT UIADD3 URZ, UPT, UPT, URZ, URZ, URZ ;  /* 0x000000fffffff290 */ /* 0x000fe4000fffe0ff */
[----:B------:R2:W-:Y:S01]  /*69e0*/  UTMASTG.3D [UR40], [UR6] ;  /* 0x00000028060073b5 */ /* 0x0005e20008010000 */
[----:B------:R0:W-:Y:S01]  /*69f0*/  UTMACMDFLUSH ;  /* 0x00000000000079b7 */ /* 0x0001e20000000000 */
[----:B--2---:R-:W-:Y:S04]  /*6a00*/  DEPBAR.LE SB0, 0x1 ;  /* 0x000080400000791a */ /* 0x004fe80000000000 */
.L_x_116:
[----:B------:R-:W-:Y:S05]  /*6a10*/  BSYNC.RECONVERGENT B0 ;  /* 0x0000000000007941 */ /* 0x000fea0003800200 */
.L_x_115:
[----:B------:R-:W-:Y:S01]  /*6a20*/  BAR.SYNC.DEFER_BLOCKING 0x1, 0x80 ;  /* 0x0042000000007b1d */ /* 0x000fe20000010000 */
[----:B------:R-:W-:Y:S01]  /*6a30*/  ISETP.NE.AND P1, PT, R111, RZ, PT ;  /* 0x000000ff6f00720c */ /* 0x000fe20003f25270 */
[----:B------:R-:W-:Y:S01]  /*6a40*/  UISETP.NE.AND UP0, UPT, UR49, URZ, UPT ;  /* 0x000000ff3100728c */ /* 0x000fe2000bf05270 */
[----:B------:R-:W-:Y:S11]  /*6a50*/  LEA R2, R60, UR48, 0x3 ;  /* 0x000000303c027c11 */ /* 0x000ff6000f8e18ff */
[----:B------:R-:W-:Y:S01]  /*6a60*/  @P1 SHF.L.U32 R3, R101, 0x1f, RZ ;  /* 0x0000001f65031819 */ /* 0x000fe200000006ff */
[----:B------:R-:W-:Y:S06]  /*6a70*/  BRA.U !UP0, `(.L_x_117) ;  /* 0x0000000108247547 */ /* 0x000fec000b800000 */
[----:B------:R-:W-:Y:S01]  /*6a80*/  IMAD.U32 R4, RZ, RZ, UR51 ;  /* 0x00000033ff047e24 */ /* 0x000fe2000f8e00ff */
[----:B------:R-:W-:Y:S01]  /*6a90*/  MOV R0, UR37 ;  /* 0x0000002500007c02 */ /* 0x000fe20008000f00 */
[----:B------:R-:W-:Y:S03]  /*6aa0*/  UIADD3 UR51, UPT, UPT, UR51, 0x1, URZ ;  /* 0x0000000133337890 */ /* 0x000fe6000fffe0ff */
[----:B------:R-:W-:Y:S01]  /*6ab0*/  @P1 LEA R4, R4, UR48, 0x3 ;  /* 0x0000003004041c11 */ /* 0x000fe2000f8e18ff */
[----:B------:R-:W-:Y:S04]  /*6ac0*/  UISETP.NE.AND UP0, UPT, UR51, 0x4, UPT ;  /* 0x000000043300788c */ /* 0x000fe8000bf05270 */
[----:B------:R-:W-:Y:S01]  /*6ad0*/  @P1 VIADD R4, R4, 0x50 ;  /* 0x0000005004041836 */ /* 0x000fe20000000000 */
[----:B------:R-:W-:Y:S04]  /*6ae0*/  USEL UR51, UR51, URZ, UP0 ;  /* 0x000000ff33337287 */ /* 0x000fe80008000000 */
[----:B------:R-:W-:Y:S04]  /*6af0*/  @P1 PRMT R0, R0, 0x654, R4 ;  /* 0x0000065400001816 */ /* 0x000fe80000000004 */
[----:B------:R2:W-:Y:S04]  /*6b00*/  @P1 SYNCS.ARRIVE.TRANS64.RED.A1T0 RZ, [R0+URZ], RZ ;  /* 0x000000ff00ff19a7 */ /* 0x0005e800081004ff */
.L_x_117:
[----:B------:R-:W4:Y:S01]  /*6b10*/  @P1 SYNCS.PHASECHK.TRANS64.TRYWAIT P0, [R2+URZ+0x30], R3 ;  /* 0x00003003020015a7 */ /* 0x000f2200080011ff */
[----:B------:R-:W-:Y:S01]  /*6b20*/  BSSY B1, `(.L_x_118) ;  /* 0x0000016000017945 */ /* 0x000fe20003800000 */
[----:B----4-:R-:W-:Y:S03]  /*6b30*/  @P1 SEL R61, RZ, 0x1, !P0 ;  /* 0x00000001ff3d1807 */ /* 0x010fe60004000000 */
[----:B------:R-:W-:Y:S05]  /*6b40*/  @!P1 BRA `(.L_x_119) ;  /* 0x00000000004c9947 */ /* 0x000fea0003800000 */
[----:B------:R-:W-:Y:S01]  /*6b50*/  ISETP.NE.AND P0, PT, R61, RZ, PT ;  /* 0x000000ff3d00720c */ /* 0x000fe20003f05270 */
[----:B------:R-:W-:Y:S01]  /*6b60*/  BSSY B0, `(.L_x_120) ;  /* 0x000000b000007945 */ /* 0x000fe20003800000 */
[----:B------:R-:W-:Y:S11]  /*6b70*/  ISETP.NE.AND P1, PT, R62, RZ, PT ;  /* 0x000000ff3e00720c */ /* 0x000ff60003f25270 */
[----:B------:R-:W-:Y:S02]  /*6b80*/  @!UPT UIADD3 URZ, UPT, UPT, URZ, URZ, URZ ;  /* 0x000000fffffff290 */ /* 0x000fe4000fffe0ff */
[C---:B------:R-:W-:Y:S01]  /*6b90*/  @P1 IMAD R6, R60.reuse, 0x2000, R104 ;  /* 0x000020003c061824 */ /* 0x040fe200078e0268 */
[C---:B------:R-:W-:Y:S01]  /*6ba0*/  @P1 LEA R4, R60.reuse, R102, 0xd ;  /* 0x000000663c041211 */ /* 0x040fe200078e68ff */
[C---:B------:R-:W-:Y:S02]  /*6bb0*/  @P1 IMAD R5, R60.reuse, 0x2000, R103 ;  /* 0x000020003c051824 */ /* 0x040fe400078e0267 */
[----:B------:R-:W-:Y:S01]  /*6bc0*/  @P1 IMAD R3, R60, 0x2000, R110 ;  /* 0x000020003c031824 */ /* 0x000fe200078e026e */
[----:B------:R-:W-:Y:S06]  /*6bd0*/  @P0 BRA `(.L_x_121) ;  /* 0x00000000000c0947 */ /* 0x000fec0003800000 */
[----:B--2---:R-:W-:Y:S04]  /*6be0*/  SHF.L.U32 R0, R101, 0x1f, RZ ;  /* 0x0000001f65007819 */ /* 0x004fe800000006ff */
[----:B------:R-:W2:Y:S02]  /*6bf0*/  SYNCS.PHASECHK.TRANS64.TRYWAIT P0, [R2+URZ+0x30], R0 ;  /* 0x00003000020075a7 */ /* 0x000ea400080011ff */
[----:B--2---:R-:W-:Y:S05]  /*6c00*/  @!P0 BRA `(.L_x_122) ;  /* 0x0000003000988947 */ /* 0x004fea0003800000 */
.L_x_121:
[----:B------:R-:W-:Y:S05]  /*6c10*/  BSYNC B0 ;  /* 0x0000000000007941 */ /* 0x000fea0003800000 */
.L_x_120:
[----:B------:R-:W-:Y:S02]  /*6c20*/  ISETP.NE.AND P0, PT, R62, RZ, PT ;  /* 0x000000ff3e00720c */ /* 0x000fe40003f05270 */
[----:B------:R-:W-:Y:S11]  /*6c30*/  IADD3 R60, PT, PT, R60, 0x1, RZ ;  /* 0x000000013c3c7810 */ /* 0x000ff60007ffe0ff */
[----:B------:R4:W1:Y:S04]  /*6c40*/  @P0 LDS.128 R56, [R6] ;  /* 0x0000000006380984 */ /* 0x0008680000000c00 */
[----:B------:R4:W1:Y:S04]  /*6c50*/  @P0 LDS.128 R64, [R5+0x10] ;  /* 0x0000100005400984 */ /* 0x0008680000000c00 */
[----:B------:R4:W1:Y:S04]  /*6c60*/  @P0 LDS.128 R72, [R4+0x20] ;  /* 0x0000200004480984 */ /* 0x0008680000000c00 */
[----:B------:R4:W1:Y:S02]  /*6c70*/  @P0 LDS.128 R80, [R3+0x30] ;  /* 0x0000300003500984 */ /* 0x0008640000000c00 */
.L_x_119:
[----:B------:R-:W-:Y:S05]  /*6c80*/  BSYNC B1 ;  /* 0x0000000000017941 */ /* 0x000fea0003800000 */
.L_x_118:
[----:B--2---:R-:W-:Y:S05]  /*6c90*/  VIADD R0, R48, 0x20 ;  /* 0x0000002030007836 */ /* 0x004fea0000000000 */
[----:B------:R-:W-:Y:S04]  /*6ca0*/  SHF.R.U32.HI R0, RZ, 0x15, R0 ;  /* 0x00000015ff007819 */ /* 0x000fe80000011600 */
[----:B------:R-:W-:Y:S11]  /*6cb0*/  LOP3.LUT P0, RZ, R0, 0x3, R96, 0x48, !PT ;  /* 0x0000000300ff7812 */ /* 0x000ff60007804860 */
[----:B------:R-:W-:Y:S02]  /*6cc0*/  @!UPT UIADD3 URZ, UPT, UPT, URZ, URZ, URZ ;  /* 0x000000fffffff290 */ /* 0x000fe4000fffe0ff */
[----:B------:R-:W-:Y:S05]  /*6cd0*/  @!P0 BRA `(.L_x_123) ;  /* 0x0000000000408947 */ /* 0x000fea0003800000 */
[----:B------:R-:W2:Y:S01]  /*6ce0*/  LDCU.64 UR8, c[0x4][0x70] ;  /* 0x01000e00ff0877ac */ /* 0x000ea20008000a00 */
[----:B----4-:R-:W-:Y:S01]  /*6cf0*/  MOV R3, 0x0 ;  /* 0x0000000000037802 */ /* 0x010fe20000000f00 */
[----:B------:R-:W-:Y:S02]  /*6d00*/  HFMA2 R12, -RZ, RZ, 0, 5.9604644775390625e-08 ;  /* 0x00000001ff0c7431 */ /* 0x000fe400000001ff */
[----:B-1----:R-:W-:Y:S02]  /*6d10*/  IMAD.MOV.U32 R8, RZ, RZ, 0x192 ;  /* 0x00000192ff087424 */ /* 0x002fe400078e00ff */
[----:B------:R-:W-:Y:S01]  /*6d20*/  IMAD.MOV.U32 R13, RZ, RZ, RZ ;  /* 0x000000ffff0d7224 */ /* 0x000fe200078e00ff */
[----:B------:R-:W1:Y:S01]  /*6d30*/  LDCU.64 UR6, c[0x4][0x78] ;  /* 0x01000f00ff0677ac */ /* 0x000e620008000a00 */
[----:B------:R-:W4:Y:S01]  /*6d40*/  LDC.64 R2, c[0x4][R3] ;  /* 0x0100000003027b82 */ /* 0x000f220000000a00 */
[----:B------:R-:W5:Y:S01]  /*6d50*/  LDCU.64 UR4, c[0x4][0x10] ;  /* 0x01000200ff0477ac */ /* 0x000f620008000a00 */
[----:B--2---:R-:W-:Y:S01]  /*6d60*/  MOV R5, UR9 ;  /* 0x0000000900057c02 */ /* 0x004fe20008000f00 */
[----:B------:R-:W-:Y:S01]  /*6d70*/  IMAD.U32 R4, RZ, RZ, UR8 ;  /* 0x00000008ff047e24 */ /* 0x000fe2000f8e00ff */
[----:B-1----:R-:W-:Y:S01]  /*6d80*/  MOV R7, UR7 ;  /* 0x0000000700077c02 */ /* 0x002fe20008000f00 */
[----:B------:R-:W-:Y:S01]  /*6d90*/  IMAD.U32 R6, RZ, RZ, UR6 ;  /* 0x00000006ff067e24 */ /* 0x000fe2000f8e00ff */
[----:B-----5:R-:W-:Y:S01]  /*6da0*/  MOV R11, UR5 ;  /* 0x00000005000b7c02 */ /* 0x020fe20008000f00 */
[----:B------:R-:W-:Y:S02]  /*6db0*/  IMAD.U32 R10, RZ, RZ, UR4 ;  /* 0x00000004ff0a7e24 */ /* 0x000fe4000f8e00ff */
[----:B------:R-:W-:Y:S07]  /*6dc0*/  LEPC R20, `(.L_x_123) ;  /* 0x000000001014794e */ /* 0x000fee0000000000 */
[----:B---34-:R-:W-:Y:S05]  /*6dd0*/  CALL.ABS.NOINC R2 ;  /* 0x0000000002007343 */ /* 0x018fea0003c00000 */
.L_x_123:
[----:B------:R-:W-:Y:S01]  /*6de0*/  ISETP.NE.AND P6, PT, R111, RZ, PT ;  /* 0x000000ff6f00720c */ /* 0x000fe20003fc5270 */
[----:B------:R-:W-:Y:S05]  /*6df0*/  WARPSYNC.ALL ;  /* 0x0000000000007948 */ /* 0x000fea0003800000 */
[----:B------:R-:W-:Y:S01]  /*6e00*/  R2UR UR4, R48 ;  /* 0x00000000300472ca */ /* 0x000fe200000e0000 */
[----:B------:R-:W-:Y:S01]  /*6e10*/  BSSY.RECONVERGENT B0, `(.L_x_124) ;  /* 0x000008f000007945 */ /* 0x000fe20003800200 */
[----:B------:R-:W-:Y:S02]  /*6e20*/  MOV R50, UR51 ;  /* 0x0000003300327c02 */ /* 0x000fe40008000f00 */
[----:B-1--4-:R-:W-:Y:S02]  /*6e30*/  SHF.L.U32 R3, R56, 0x10, RZ ;  /* 0x0000001038037819 */ /* 0x012fe400000006ff */
[----:B------:R-:W-:Y:S02]  /*6e40*/  MOV R63, UR37 ;  /* 0x00000025003f7c02 */ /* 0x000fe40008000f00 */
[----:B------:R-:W-:Y:S02]  /*6e50*/  @P6 LEA R50, R50, UR48, 0x3 ;  /* 0x0000003032326c11 */ /* 0x000fe4000f8e18ff */
[----:B------:R-:W-:Y:S02]  /*6e60*/  LOP3.LUT R51, R57, 0xffff0000, RZ, 0xc0, !PT ;  /* 0xffff000039337812 */ /* 0x000fe400078ec0ff */
[----:B------:R-:W-:Y:S01]  /*6e70*/  @P6 IADD3 R50, PT, PT, R50, 0x50, RZ ;  /* 0x0000005032326810 */ /* 0x000fe20007ffe0ff */
[----:B------:R-:W1:Y:S01]  /*6e80*/  LDTM.x32 R4, tmem[UR4+0x20] ;  /* 0x00002004000479ee */ /* 0x000e6200082c0000 */
[----:B------:R-:W-:Y:S02]  /*6e90*/  ISETP.NE.AND P0, PT, R106, RZ, PT ;  /* 0x000000ff6a00720c */ /* 0x000fe40003f05270 */
[----:B------:R-:W-:Y:S02]  /*6ea0*/  @P6 PRMT R63, R63, 0x654, R50 ;  /* 0x000006543f3f6816 */ /* 0x000fe40000000032 */
[----:B------:R-:W-:Y:S01]  /*6eb0*/  SHF.L.U32 R50, R57, 0x10, RZ ;  /* 0x0000001039327819 */ /* 0x000fe200000006ff */
[C---:B-1----:R-:W-:Y:S01]  /*6ec0*/  FMUL R0, R47.reuse, R4 ;  /* 0x000000042f007220 */ /* 0x042fe20000400000 */
[----:B------:R-:W-:Y:S01]  /*6ed0*/  LOP3.LUT R4, R56, 0xffff0000, RZ, 0xc0, !PT ;  /* 0xffff000038047812 */ /* 0x000fe200078ec0ff */
[C---:B------:R-:W-:Y:S01]  /*6ee0*/  FMUL R2, R47.reuse, R5 ;  /* 0x000000052f027220 */ /* 0x040fe20000400000 */
[----:B------:R-:W-:Y:S01]  /*6ef0*/  FMUL R7, R47, R7 ;  /* 0x000000072f077220 */ /* 0x000fe20000400000 */
[----:B------:R-:W-:Y:S01]  /*6f00*/  FFMA R0, R49, R3, R0 ;  /* 0x0000000331007223 */ /* 0x000fe20000000000 */
[----:B------:R-:W-:Y:S01]  /*6f10*/  FMUL R3, R47, R6 ;  /* 0x000000062f037220 */ /* 0x000fe20000400000 */
[----:B------:R-:W-:Y:S01]  /*6f20*/  FFMA R2, R49, R4, R2 ;  /* 0x0000000431027223 */ /* 0x000fe20000000002 */
[C---:B------:R-:W-:Y:S01]  /*6f30*/  FMUL R4, R47.reuse, R8 ;  /* 0x000000082f047220 */ /* 0x040fe20000400000 */
[C---:B------:R-:W-:Y:S01]  /*6f40*/  FMUL R8, R47.reuse, R12 ;  /* 0x0000000c2f087220 */ /* 0x040fe20000400000 */
[C---:B------:R-:W-:Y:S01]  /*6f50*/  FMUL R12, R47.reuse, R16 ;  /* 0x000000102f0c7220 */ /* 0x040fe20000400000 */
[C---:B------:R-:W-:Y:S01]  /*6f60*/  FMUL R16, R47.reuse, R20 ;  /* 0x000000142f107220 */ /* 0x040fe20000400000 */
[----:B------:R-:W-:Y:S01]  /*6f70*/  F2FP.BF16.F32.PACK_AB R52, R2, R0 ;  /* 0x000000000234723e */ /* 0x000fe200000010ff */
[C---:B------:R-:W-:Y:S01]  /*6f80*/  FMUL R20, R47.reuse, R24 ;  /* 0x000000182f147220 */ /* 0x040fe20000400000 */
[C---:B------:R-:W-:Y:S01]  /*6f90*/  LOP3.LUT R0, R58.reuse, 0xffff0000, RZ, 0xc0, !PT ;  /* 0xffff00003a007812 */ /* 0x040fe200078ec0ff */
[----:B------:R-:W-:Y:S01]  /*6fa0*/  FMUL R24, R47, R28 ;  /* 0x0000001c2f187220 */ /* 0x000fe20000400000 */
[----:B------:R-:W-:Y:S01]  /*6fb0*/  SHF.L.U32 R2, R59, 0x10, RZ ;  /* 0x000000103b027819 */ /* 0x000fe200000006ff */
[C---:B------:R-:W-:Y:S01]  /*6fc0*/  FMUL R28, R47.reuse, R32 ;  /* 0x000000202f1c7220 */ /* 0x040fe20000400000 */
[----:B------:R-:W-:Y:S01]  /*6fd0*/  SHF.L.U32 R32, R58, 0x10, RZ ;  /* 0x000000103a207819 */ /* 0x000fe200000006ff */
[----:B------:R-:W-:Y:S01]  /*6fe0*/  FMUL R5, R47, R9 ;  /* 0x000000092f057220 */ /* 0x000fe20000400000 */
[C---:B------:R-:W-:Y:S01]  /*6ff0*/  FFMA R3, R49.reuse, R50, R3 ;  /* 0x0000003231037223 */ /* 0x040fe20000000003 */
[----:B------:R-:W-:Y:S01]  /*7000*/  FFMA R7, R49, R51, R7 ;  /* 0x0000003331077223 */ /* 0x000fe20000000007 */
[----:B------:R-:W-:Y:S01]  /*7010*/  FMUL R6, R47, R10 ;  /* 0x0000000a2f067220 */ /* 0x000fe20000400000 */
[----:B------:R-:W-:Y:S01]  /*7020*/  FFMA R4, R49, R32, R4 ;  /* 0x0000002031047223 */ /* 0x000fe20000000004 */
[----:B------:R-:W-:Y:S01]  /*7030*/  LOP3.LUT R32, R59, 0xffff0000, RZ, 0xc0, !PT ;  /* 0xffff00003b207812 */ /* 0x000fe200078ec0ff */
[----:B------:R-:W-:Y:S01]  /*7040*/  FFMA R5, R49, R0, R5 ;  /* 0x0000000031057223 */ /* 0x000fe20000000005 */
[C---:B------:R-:W-:Y:S01]  /*7050*/  SHF.L.U32 R0, R64.reuse, 0x10, RZ ;  /* 0x0000001040007819 */ /* 0x040fe200000006ff */
[----:B------:R-:W-:Y:S01]  /*7060*/  FMUL R11, R47, R11 ;  /* 0x0000000b2f0b7220 */ /* 0x000fe20000400000 */
[----:B------:R-:W-:Y:S01]  /*7070*/  F2FP.BF16.F32.PACK_AB R53, R7, R3 ;  /* 0x000000030735723e */ /* 0x000fe200000010ff */
[C---:B------:R-:W-:Y:S01]  /*7080*/  FFMA R6, R49.reuse, R2, R6 ;  /* 0x0000000231067223 */ /* 0x040fe20000000006 */
[----:B------:R-:W-:Y:S01]  /*7090*/  LOP3.LUT R2, R64, 0xffff0000, RZ, 0xc0, !PT ;  /* 0xffff000040027812 */ /* 0x000fe200078ec0ff */
[----:B------:R-:W-:Y:S01]  /*70a0*/  FFMA R11, R49, R32, R11 ;  /* 0x00000020310b7223 */ /* 0x000fe2000000000b */
[----:B------:R-:W-:Y:S01]  /*70b0*/  SHF.L.U32 R3, R65, 0x10, RZ ;  /* 0x0000001041037819 */ /* 0x000fe200000006ff */
[----:B------:R-:W-:Y:S01]  /*70c0*/  FFMA R8, R49, R0, R8 ;  /* 0x0000000031087223 */ /* 0x000fe20000000008 */
[----:B------:R-:W-:Y:S01]  /*70d0*/  LOP3.LUT R0, R65, 0xffff0000, RZ, 0xc0, !PT ;  /* 0xffff000041007812 */ /* 0x000fe200078ec0ff */
[----:B------:R-:W-:Y:S01]  /*70e0*/  FMUL R9, R47, R13 ;  /* 0x0000000d2f097220 */ /* 0x000fe20000400000 */
[----:B------:R-:W-:Y:S01]  /*70f0*/  F2FP.BF16.F32.PACK_AB R54, R5, R4 ;  /* 0x000000040536723e */ /* 0x000fe200000010ff */
[----:B------:R-:W-:Y:S01]  /*7100*/  FMUL R10, R47, R14 ;  /* 0x0000000e2f0a7220 */ /* 0x000fe20000400000 */
[----:B------:R-:W-:Y:S01]  /*7110*/  F2FP.BF16.F32.PACK_AB R55, R11, R6 ;  /* 0x000000060b37723e */ /* 0x000fe200000010ff */
[----:B------:R-:W-:Y:S01]  /*7120*/  FMUL R15, R47, R15 ;  /* 0x0000000f2f0f7220 */ /* 0x000fe20000400000 */
[----:B------:R-:W-:Y:S01]  /*7130*/  SHF.L.U32 R4, R81, 0x10, RZ ;  /* 0x0000001051047819 */ /* 0x000fe200000006ff */
[C---:B------:R-:W-:Y:S01]  /*7140*/  FFMA R9, R49.reuse, R2, R9 ;  /* 0x0000000231097223 */ /* 0x040fe20000000009 */
[C---:B------:R-:W-:Y:S01]  /*7150*/  SHF.L.U32 R2, R66.reuse, 0x10, RZ ;  /* 0x0000001042027819 */ /* 0x040fe200000006ff */
[C---:B------:R-:W-:Y:S01]  /*7160*/  FFMA R10, R49.reuse, R3, R10 ;  /* 0x00000003310a7223 */ /* 0x040fe2000000000a */
[----:B------:R-:W-:Y:S01]  /*7170*/  LOP3.LUT R3, R66, 0xffff0000, RZ, 0xc0, !PT ;  /* 0xffff000042037812 */ /* 0x000fe200078ec0ff */
[----:B------:R-:W-:Y:S01]  /*7180*/  FFMA R15, R49, R0, R15 ;  /* 0x00000000310f7223 */ /* 0x000fe2000000000f */
[----:B------:R-:W-:Y:S01]  /*7190*/  SHF.L.U32 R0, R67, 0x10, RZ ;  /* 0x0000001043007819 */ /* 0x000fe200000006ff */
[----:B------:R-:W-:Y:S01]  /*71a0*/  FMUL R13, R47, R17 ;  /* 0x000000112f0d7220 */ /* 0x000fe20000400000 */
[----:B------:R-:W-:Y:S01]  /*71b0*/  F2FP.BF16.F32.PACK_AB R8, R9, R8 ;  /* 0x000000080908723e */ /* 0x000fe200000010ff */
[----:B------:R-:W-:Y:S01]  /*71c0*/  FMUL R14, R47, R18 ;  /* 0x000000122f0e7220 */ /* 0x000fe20000400000 */
[----:B------:R-:W-:Y:S01]  /*71d0*/  F2FP.BF16.F32.PACK_AB R9, R15, R10 ;  /* 0x0000000a0f09723e */ /* 0x000fe200000010ff */
[----:B------:R-:W-:Y:S01]  /*71e0*/  FFMA R12, R49, R2, R12 ;  /* 0x00000002310c7223 */ /* 0x000fe2000000000c */
[----:B------:R-:W-:Y:S01]  /*71f0*/  LOP3.LUT R2, R67, 0xffff0000, RZ, 0xc0, !PT ;  /* 0xffff000043027812 */ /* 0x000fe200078ec0ff */
[----:B------:R-:W-:Y:S01]  /*7200*/  FFMA R13, R49, R3, R13 ;  /* 0x00000003310d7223 */ /* 0x000fe2000000000d */
[----:B------:R-:W-:Y:S01]  /*7210*/  SHF.L.U32 R3, R73, 0x10, RZ ;  /* 0x0000001049037819 */ /* 0x000fe200000006ff */
[----:B------:R-:W-:Y:S01]  /*7220*/  FFMA R14, R49, R0, R14 ;  /* 0x00000000310e7223 */ /* 0x000fe2000000000e */
[C---:B------:R-:W-:Y:S01]  /*7230*/  SHF.L.U32 R0, R72.reuse, 0x10, RZ ;  /* 0x0000001048007819 */ /* 0x040fe200000006ff */
[----:B------:R-:W-:Y:S01]  /*7240*/  FMUL R19, R47, R19 ;  /* 0x000000132f137220 */ /* 0x000fe20000400000 */
[----:B------:R-:W-:Y:S01]  /*7250*/  F2FP.BF16.F32.PACK_AB R10, R13, R12 ;  /* 0x0000000c0d0a723e */ /* 0x000fe200000010ff */
[----:B------:R-:W-:Y:S01]  /*7260*/  FMUL R17, R47, R21 ;  /* 0x000000152f117220 */ /* 0x000fe20000400000 */
[----:B------:R-:W-:Y:S01]  /*7270*/  LOP3.LUT R5, R83, 0xffff0000, RZ, 0xc0, !PT ;  /* 0xffff000053057812 */ /* 0x000fe200078ec0ff */
[C---:B------:R-:W-:Y:S01]  /*7280*/  FFMA R19, R49.reuse, R2, R19 ;  /* 0x0000000231137223 */ /* 0x040fe20000000013 */
[----:B------:R-:W-:Y:S01]  /*7290*/  LOP3.LUT R2, R72, 0xffff0000, RZ, 0xc0, !PT ;  /* 0xffff000048027812 */ /* 0x000fe200078ec0ff */
[----:B------:R1:W-:Y:S01]  /*72a0*/  STS.128 [R104+0x2000], R52 ;  /* 0x0020003468007388 */ /* 0x0003e20000000c00 */
[----:B------:R-:W-:Y:S01]  /*72b0*/  FFMA R16, R49, R0, R16 ;  /* 0x0000000031107223 */ /* 0x000fe20000000010 */
[----:B------:R-:W-:Y:S01]  /*72c0*/  LOP3.LUT R0, R73, 0xffff0000, RZ, 0xc0, !PT ;  /* 0xffff000049007812 */ /* 0x000fe200078ec0ff */
[----:B------:R-:W-:Y:S01]  /*72d0*/  FMUL R18, R47, R22 ;  /* 0x000000162f127220 */ /* 0x000fe20000400000 */
[----:B------:R-:W-:Y:S01]  /*72e0*/  F2FP.BF16.F32.PACK_AB R11, R19, R14 ;  /* 0x0000000e130b723e */ /* 0x000fe200000010ff */
[----:B------:R-:W-:Y:S01]  /*72f0*/  FMUL R23, R47, R23 ;  /* 0x000000172f177220 */ /* 0x000fe20000400000 */
[C---:B------:R-:W-:Y:S01]  /*7300*/  FFMA R17, R49.reuse, R2, R17 ;  /* 0x0000000231117223 */ /* 0x040fe20000000011 */
[C---:B------:R-:W-:Y:S01]  /*7310*/  SHF.L.U32 R2, R74.reuse, 0x10, RZ ;  /* 0x000000104a027819 */ /* 0x040fe200000006ff */
[----:B------:R-:W-:Y:S01]  /*7320*/  FFMA R18, R49, R3, R18 ;  /* 0x0000000331127223 */ /* 0x000fe20000000012 */
[----:B------:R-:W-:Y:S01]  /*7330*/  SHF.L.U32 R3, R75, 0x10, RZ ;  /* 0x000000104b037819 */ /* 0x000fe200000006ff */
[----:B------:R1:W-:Y:S01]  /*7340*/  STS.128 [R103+0x2010], R8 ;  /* 0x0020100867007388 */ /* 0x0003e20000000c00 */
[----:B------:R-:W-:Y:S01]  /*7350*/  F2FP.BF16.F32.PACK_AB R16, R17, R16 ;  /* 0x000000101110723e */ /* 0x000fe200000010ff */
[----:B------:R-:W-:Y:S01]  /*7360*/  FFMA R23, R49, R0, R23 ;  /* 0x0000000031177223 */ /* 0x000fe20000000017 */
[----:B------:R-:W-:Y:S01]  /*7370*/  LOP3.LUT R0, R74, 0xffff0000, RZ, 0xc0, !PT ;  /* 0xffff00004a007812 */ /* 0x000fe200078ec0ff */
[C---:B------:R-:W-:Y:S01]  /*7380*/  FMUL R21, R47.reuse, R25 ;  /* 0x000000192f157220 */ /* 0x040fe20000400000 */
[----:B------:R-:W-:Y:S01]  /*7390*/  FMUL R22, R47, R26 ;  /* 0x0000001a2f167220 */ /* 0x000fe20000400000 */
[C---:B------:R-:W-:Y:S01]  /*73a0*/  FFMA R20, R49.reuse, R2, R20 ;  /* 0x0000000231147223 */ /* 0x040fe20000000014 */
[C---:B------:R-:W-:Y:S01]  /*73b0*/  SHF.L.U32 R2, R80.reuse, 0x10, RZ ;  /* 0x0000001050027819 */ /* 0x040fe200000006ff */
[----:B------:R-:W-:Y:S01]  /*73c0*/  FFMA R21, R49, R0, R21 ;  /* 0x0000000031157223 */ /* 0x000fe20000000015 */
[----:B------:R-:W-:Y:S01]  /*73d0*/  LOP3.LUT R0, R75, 0xffff0000, RZ, 0xc0, !PT ;  /* 0xffff00004b007812 */ /* 0x000fe200078ec0ff */
[----:B------:R-:W-:Y:S01]  /*73e0*/  FFMA R22, R49, R3, R22 ;  /* 0x0000000331167223 */ /* 0x000fe20000000016 */
[C---:B------:R-:W-:Y:S01]  /*73f0*/  FMUL R27, R47.reuse, R27 ;  /* 0x0000001b2f1b7220 */ /* 0x040fe20000400000 */
[----:B------:R-:W-:Y:S01]  /*7400*/  LOP3.LUT R3, R80, 0xffff0000, RZ, 0xc0, !PT ;  /* 0xffff000050037812 */ /* 0x000fe200078ec0ff */
[C---:B------:R-:W-:Y:S01]  /*7410*/  FMUL R25, R47.reuse, R29 ;  /* 0x0000001d2f197220 */ /* 0x040fe20000400000 */
[----:B------:R-:W-:Y:S01]  /*7420*/  FMUL R26, R47, R30 ;  /* 0x0000001e2f1a7220 */ /* 0x000fe20000400000 */
[C---:B------:R-:W-:Y:S01]  /*7430*/  FFMA R27, R49.reuse, R0, R27 ;  /* 0x00000000311b7223 */ /* 0x040fe2000000001b */
[----:B------:R-:W-:Y:S01]  /*7440*/  FFMA R24, R49, R2, R24 ;  /* 0x0000000231187223 */ /* 0x000fe20000000018 */
[----:B------:R-:W-:Y:S01]  /*7450*/  LOP3.LUT R0, R81, 0xffff0000, RZ, 0xc0, !PT ;  /* 0xffff000051007812 */ /* 0x000fe200078ec0ff */
[----:B------:R-:W-:Y:S01]  /*7460*/  FFMA R25, R49, R3, R25 ;  /* 0x0000000331197223 */ /* 0x000fe20000000019 */
[----:B------:R-:W-:Y:S01]  /*7470*/  FMUL R31, R47, R31 ;  /* 0x0000001f2f1f7220 */ /* 0x000fe20000400000 */
[C---:B------:R-:W-:Y:S01]  /*7480*/  SHF.L.U32 R2, R82.reuse, 0x10, RZ ;  /* 0x0000001052027819 */ /* 0x040fe200000006ff */
[----:B------:R-:W-:Y:S01]  /*7490*/  FFMA R26, R49, R4, R26 ;  /* 0x00000004311a7223 */ /* 0x000fe2000000001a */
[----:B------:R-:W-:Y:S01]  /*74a0*/  LOP3.LUT R3, R82, 0xffff0000, RZ, 0xc0, !PT ;  /* 0xffff000052037812 */ /* 0x000fe200078ec0ff */
[----:B------:R-:W-:Y:S01]  /*74b0*/  FMUL R29, R47, R33 ;  /* 0x000000212f1d7220 */ /* 0x000fe20000400000 */
[----:B------:R-:W-:Y:S01]  /*74c0*/  SHF.L.U32 R4, R83, 0x10, RZ ;  /* 0x0000001053047819 */ /* 0x000fe200000006ff */
[----:B------:R-:W-:Y:S01]  /*74d0*/  FMUL R30, R47, R34 ;  /* 0x000000222f1e7220 */ /* 0x000fe20000400000 */
[----:B------:R-:W-:Y:S01]  /*74e0*/  F2FP.BF16.F32.PACK_AB R17, R23, R18 ;  /* 0x000000121711723e */ /* 0x000fe200000010ff */
[----:B------:R-:W-:Y:S01]  /*74f0*/  FFMA R31, R49, R0, R31 ;  /* 0x00000000311f7223 */ /* 0x000fe2000000001f */
[----:B------:R-:W-:Y:S01]  /*7500*/  FMUL R35, R47, R35 ;  /* 0x000000232f237220 */ /* 0x000fe20000400000 */
[----:B------:R-:W-:Y:S01]  /*7510*/  F2FP.BF16.F32.PACK_AB R18, R21, R20 ;  /* 0x000000141512723e */ /* 0x000fe200000010ff */
[----:B------:R-:W-:Y:S01]  /*7520*/  FFMA R28, R49, R2, R28 ;  /* 0x00000002311c7223 */ /* 0x000fe2000000001c */
[----:B------:R-:W-:Y:S01]  /*7530*/  F2FP.BF16.F32.PACK_AB R19, R27, R22 ;  /* 0x000000161b13723e */ /* 0x000fe200000010ff */
[C---:B------:R-:W-:Y:S01]  /*7540*/  FFMA R29, R49.reuse, R3, R29 ;  /* 0x00000003311d7223 */ /* 0x040fe2000000001d */
[C---:B------:R-:W-:Y:S01]  /*7550*/  FFMA R30, R49.reuse, R4, R30 ;  /* 0x00000004311e7223 */ /* 0x040fe2000000001e */
[----:B------:R-:W-:Y:S01]  /*7560*/  FFMA R35, R49, R5, R35 ;  /* 0x0000000531237223 */ /* 0x000fe20000000023 */
[----:B------:R-:W-:Y:S01]  /*7570*/  F2FP.BF16.F32.PACK_AB R24, R25, R24 ;  /* 0x000000181918723e */ /* 0x000fe200000010ff */
[----:B------:R1:W-:Y:S01]  /*7580*/  STS.128 [R102+0x2020], R16 ;  /* 0x0020201066007388 */ /* 0x0003e20000000c00 */
[----:B------:R-:W-:Y:S02]  /*7590*/  F2FP.BF16.F32.PACK_AB R25, R31, R26 ;  /* 0x0000001a1f19723e */ /* 0x000fe400000010ff */
[----:B------:R-:W-:Y:S02]  /*75a0*/  F2FP.BF16.F32.PACK_AB R26, R29, R28 ;  /* 0x0000001c1d1a723e */ /* 0x000fe400000010ff */
[----:B------:R-:W-:Y:S02]  /*75b0*/  F2FP.BF16.F32.PACK_AB R27, R35, R30 ;  /* 0x0000001e231b723e */ /* 0x000fe400000010ff */
[----:B------:R-:W-:Y:S02]  /*75c0*/  LEA R0, R60, UR48, 0x3 ;  /* 0x000000303c007c11 */ /* 0x000fe4000f8e18ff */
[----:B------:R-:W-:Y:S01]  /*75d0*/  @P6 SHF.L.U32 R2, R101, 0x1f, RZ ;  /* 0x0000001f65026819 */ /* 0x000fe200000006ff */
        /* <DEDUP_REMOVED lines=9> */
[----:B------:R-:W-:Y:S02]  /*7670*/  UIADD3 UR8, UP0, UPT, UR52, 0x680, URZ ;  /* 0x0000068034087890 */ /* 0x000fe4000ff1e0ff */
[----:B------:R-:W-:Y:S02]  /*7680*/  UIADD3 UR5, UPT, UPT, UR41, 0x20, URZ ;  /* 0x0000002029057890 */ /* 0x000fe4000fffe0ff */
[----:B------:R-:W-:Y:S02]  /*7690*/  UIADD3 UR4, UPT, UPT, UR48, 0x2200, URZ ;  /* 0x0000220030047890 */ /* 0x000fe4000fffe0ff */
[----:B------:R-:W-:Y:S01]  /*76a0*/  UIADD3.X UR9, UPT, UPT, URZ, UR53, URZ, UP0, !UPT ;  /* 0x00000035ff097290 */ /* 0x000fe200087fe4ff */
[----:B------:R-:W-:Y:S01]  /*76b0*/  UMOV UR6, UR42 ;  /* 0x0000002a00067c82 */ /* 0x000fe20008000000 */
[----:B------:R-:W-:Y:S07]  /*76c0*/  UMOV UR7, UR36 ;  /* 0x0000002400077c82 */ /* 0x000fee0008000000 */
[----:B------:R2:W-:Y:S01]  /*76d0*/  UTMASTG.3D [UR4], [UR8] ;  /* 0x00000004080073b5 */ /* 0x0005e20008010000 */
[----:B------:R0:W-:Y:S01]  /*76e0*/  UTMACMDFLUSH ;  /* 0x00000000000079b7 */ /* 0x0001e20000000000 */
[----:B--2---:R-:W-:Y:S04]  /*76f0*/  DEPBAR.LE SB0, 0x1 ;  /* 0x000080400000791a */ /* 0x004fe80000000000 */
.L_x_125:
[----:B------:R-:W-:Y:S05]  /*7700*/  BSYNC.RECONVERGENT B0 ;  /* 0x0000000000007941 */ /* 0x000fea0003800200 */
.L_x_124:
[----:B------:R-:W-:Y:S01]  /*7710*/  BAR.SYNC.DEFER_BLOCKING 0x1, 0x80 ;  /* 0x0042000000007b1d */ /* 0x000fe20000010000 */
[----:B------:R-:W-:Y:S04]  /*7720*/  UIADD3 UR40, UPT, UPT, UR51, 0x1, URZ ;  /* 0x0000000133287890 */ /* 0x000fe8000fffe0ff */
[----:B------:R-:W-:Y:S04]  /*7730*/  UISETP.NE.AND UP0, UPT, UR40, 0x4, UPT ;  /* 0x000000042800788c */ /* 0x000fe8000bf05270 */
[----:B------:R-:W-:Y:S01]  /*7740*/  USEL UR40, UR40, URZ, UP0 ;  /* 0x000000ff28287287 */ /* 0x000fe20008000000 */
[----:B------:R2:W-:Y:S01]  /*7750*/  @P6 SYNCS.ARRIVE.TRANS64.RED.A1T0 RZ, [R63+URZ], RZ ;  /* 0x000000ff3fff69a7 */ /* 0x0005e200081004ff */
[----:B------:R-:W-:Y:S01]  /*7760*/  BSSY B1, `(.L_x_126) ;  /* 0x0000017000017945 */ /* 0x000fe20003800000 */
[----:B------:R-:W4:Y:S02]  /*7770*/  @P6 SYNCS.PHASECHK.TRANS64.TRYWAIT P0, [R0+URZ+0x30], R2 ;  /* 0x00003002000065a7 */ /* 0x000f2400080011ff */
[----:B----4-:R-:W-:Y:S01]  /*7780*/  @P6 SEL R61, RZ, 0x1, !P0 ;  /* 0x00000001ff3d6807 */ /* 0x010fe20004000000 */
[----:B--2---:R-:W-:Y:S06]  /*7790*/  @!P6 BRA `(.L_x_127) ;  /* 0x00000000004ce947 */ /* 0x004fec0003800000 */
        /* <DEDUP_REMOVED lines=9> */
[----:B------:R-:W-:Y:S04]  /*7830*/  SHF.L.U32 R6, R101, 0x1f, RZ ;  /* 0x0000001f65067819 */ /* 0x000fe800000006ff */
[----:B------:R-:W2:Y:S02]  /*7840*/  SYNCS.PHASECHK.TRANS64.TRYWAIT P0, [R0+URZ+0x30], R6 ;  /* 0x00003006000075a7 */ /* 0x000ea400080011ff */
[----:B--2---:R-:W-:Y:S05]  /*7850*/  @!P0 BRA `(.L_x_130) ;  /* 0x0000002400988947 */ /* 0x004fea0003800000 */
.L_x_129:
[----:B------:R-:W-:Y:S05]  /*7860*/  BSYNC B0 ;  /* 0x0000000000007941 */ /* 0x000fea0003800000 */
.L_x_128:
[----:B------:R-:W-:Y:S02]  /*7870*/  ISETP.NE.AND P0, PT, R62, RZ, PT ;  /* 0x000000ff3e00720c */ /* 0x000fe40003f05270 */
[----:B------:R-:W-:Y:S11]  /*7880*/  IADD3 R60, PT, PT, R60, 0x1, RZ ;  /* 0x000000013c3c7810 */ /* 0x000ff60007ffe0ff */
[----:B------:R4:W1:Y:S04]  /*7890*/  @P0 LDS.128 R56, [R5] ;  /* 0x0000000005380984 */ /* 0x0008680000000c00 */
[----:B------:R4:W1:Y:S04]  /*78a0*/  @P0 LDS.128 R64, [R4+0x10] ;  /* 0x0000100004400984 */ /* 0x0008680000000c00 */
[----:B------:R4:W1:Y:S04]  /*78b0*/  @P0 LDS.128 R72, [R3+0x20] ;  /* 0x0000200003480984 */ /* 0x0008680000000c00 */
[----:B------:R4:W1:Y:S02]  /*78c0*/  @P0 LDS.128 R80, [R2+0x30] ;  /* 0x0000300002500984 */ /* 0x0008640000000c00 */
.L_x_127:
[----:B------:R-:W-:Y:S05]  /*78d0*/  BSYNC B1 ;  /* 0x0000000000017941 */ /* 0x000fea0003800000 */
.L_x_126:
        /* <DEDUP_REMOVED lines=21> */
.L_x_131:
        /* <DEDUP_REMOVED lines=146> */
.L_x_133:
[----:B------:R-:W-:Y:S05]  /*8350*/  BSYNC.RECONVERGENT B0 ;  /* 0x0000000000007941 */ /* 0x000fea0003800200 */
.L_x_132:
        /* <DEDUP_REMOVED lines=21> */
.L_x_137:
[----:B------:R-:W-:Y:S05]  /*84b0*/  BSYNC B0 ;  /* 0x0000000000007941 */ /* 0x000fea0003800000 */
.L_x_136:
[----:B------:R-:W-:Y:S11]  /*84c0*/  ISETP.NE.AND P0, PT, R62, RZ, PT ;  /* 0x000000ff3e00720c */ /* 0x000ff60003f05270 */
[----:B------:R-:W-:Y:S02]  /*84d0*/  @!UPT UIADD3 URZ, UPT, UPT, URZ, URZ, URZ ;  /* 0x000000fffffff290 */ /* 0x000fe4000fffe0ff */
[----:B------:R4:W1:Y:S04]  /*84e0*/  @P0 LDS.128 R56, [R4] ;  /* 0x0000000004380984 */ /* 0x0008680000000c00 */
[----:B------:R4:W1:Y:S04]  /*84f0*/  @P0 LDS.128 R64, [R3+0x10] ;  /* 0x0000100003400984 */ /* 0x0008680000000c00 */
[----:B------:R4:W1:Y:S04]  /*8500*/  @P0 LDS.128 R72, [R2+0x20] ;  /* 0x0000200002480984 */ /* 0x0008680000000c00 */
[----:B------:R4:W1:Y:S02]  /*8510*/  @P0 LDS.128 R80, [R60+0x30] ;  /* 0x000030003c500984 */ /* 0x0008640000000c00 */
.L_x_135:
[----:B------:R-:W-:Y:S05]  /*8520*/  BSYNC B1 ;  /* 0x0000000000017941 */ /* 0x000fea0003800000 */
.L_x_134:
        /* <DEDUP_REMOVED lines=21> */
.L_x_139:
[----:B------:R-:W-:Y:S01]  /*8680*/  ISETP.NE.AND P0, PT, R106, RZ, PT ;  /* 0x000000ff6a00720c */ /* 0x000fe20003f05270 */
[----:B------:R-:W-:Y:S05]  /*8690*/  WARPSYNC.ALL ;  /* 0x0000000000007948 */ /* 0x000fea0003800000 */
[----:B------:R-:W-:Y:S01]  /*86a0*/  R2UR UR4, R48 ;  /* 0x00000000300472ca */ /* 0x000fe200000e0000 */
[----:B------:R-:W-:Y:S01]  /*86b0*/  BSSY.RECONVERGENT B0, `(.L_x_140) ;  /* 0x000008b000007945 */ /* 0x000fe20003800200 */
[C---:B-1----:R-:W-:Y:S02]  /*86c0*/  SHF.L.U32 R48, R56.reuse, 0x10, RZ ;  /* 0x0000001038307819 */ /* 0x042fe400000006ff */
[----:B------:R-:W-:Y:S02]  /*86d0*/  LOP3.LUT R50, R56, 0xffff0000, RZ, 0xc0, !PT ;  /* 0xffff000038327812 */ /* 0x000fe400078ec0ff */
[C---:B------:R-:W-:Y:S02]  /*86e0*/  SHF.L.U32 R51, R57.reuse, 0x10, RZ ;  /* 0x0000001039337819 */ /* 0x040fe400000006ff */
[----:B------:R-:W-:Y:S02]  /*86f0*/  LOP3.LUT R52, R57, 0xffff0000, RZ, 0xc0, !PT ;  /* 0xffff000039347812 */ /* 0x000fe400078ec0ff */
[C---:B------:R-:W-:Y:S02]  /*8700*/  SHF.L.U32 R53, R58.reuse, 0x10, RZ ;  /* 0x000000103a357819 */ /* 0x040fe400000006ff */
[----:B------:R-:W-:Y:S01]  /*8710*/  LOP3.LUT R54, R58, 0xffff0000, RZ, 0xc0, !PT ;  /* 0xffff00003a367812 */ /* 0x000fe200078ec0ff */
[----:B----4-:R-:W1:Y:S01]  /*8720*/  LDTM.x32 R4, tmem[UR4+0x60] ;  /* 0x00006004000479ee */ /* 0x010e6200082c0000 */
[C---:B------:R-:W-:Y:S01]  /*8730*/  SHF.L.U32 R55, R59.reuse, 0x10, RZ ;  /* 0x000000103b377819 */ /* 0x040fe200000006ff */
[----:B------:R-:W-:Y:S01]  /*8740*/  NOP ;  /* 0x0000000000007918 */ /* 0x000fe20000000000 */
[----:B------:R-:W-:Y:S02]  /*8750*/  LOP3.LUT R56, R59, 0xffff0000, RZ, 0xc0, !PT ;  /* 0xffff00003b387812 */ /* 0x000fe400078ec0ff */
[C---:B------:R-:W-:Y:S02]  /*8760*/  SHF.L.U32 R57, R64.reuse, 0x10, RZ ;  /* 0x0000001040397819 */ /* 0x040fe400000006ff */
[----:B------:R-:W-:Y:S02]  /*8770*/  LOP3.LUT R58, R64, 0xffff0000, RZ, 0xc0, !PT ;  /* 0xffff0000403a7812 */ /* 0x000fe400078ec0ff */
[C---:B------:R-:W-:Y:S02]  /*8780*/  SHF.L.U32 R59, R65.reuse, 0x10, RZ ;  /* 0x00000010413b7819 */ /* 0x040fe400000006ff */
[----:B------:R-:W-:Y:S02]  /*8790*/  LOP3.LUT R60, R65, 0xffff0000, RZ, 0xc0, !PT ;  /* 0xffff0000413c7812 */ /* 0x000fe400078ec0ff */
[C---:B------:R-:W-:Y:S02]  /*87a0*/  SHF.L.U32 R61, R66.reuse, 0x10, RZ ;  /* 0x00000010423d7819 */ /* 0x040fe400000006ff */
[----:B------:R-:W-:Y:S02]  /*87b0*/  LOP3.LUT R62, R66, 0xffff0000, RZ, 0xc0, !PT ;  /* 0xffff0000423e7812 */ /* 0x000fe400078ec0ff */
[C---:B------:R-:W-:Y:S02]  /*87c0*/  SHF.L.U32 R63, R67.reuse, 0x10, RZ ;  /* 0x00000010433f7819 */ /* 0x040fe400000006ff */
[----:B------:R-:W-:Y:S02]  /*87d0*/  IADD3 R112, PT, PT, R112, 0xc0, RZ ;  /* 0x000000c070707810 */ /* 0x000fe40007ffe0ff */
[----:B------:R-:W-:Y:S02]  /*87e0*/  LOP3.LUT R64, R67, 0xffff0000, RZ, 0xc0, !PT ;  /* 0xffff000043407812 */ /* 0x000fe400078ec0ff */
[C---:B------:R-:W-:Y:S01]  /*87f0*/  SHF.L.U32 R65, R72.reuse, 0x10, RZ ;  /* 0x0000001048417819 */ /* 0x040fe200000006ff */
[C---:B-1----:R-:W-:Y:S01]  /*8800*/  FMUL R4, R47.reuse, R4 ;  /* 0x000000042f047220 */ /* 0x042fe20000400000 */
[----:B------:R-:W-:Y:S01]  /*8810*/  LOP3.LUT R66, R72, 0xffff0000, RZ, 0xc0, !PT ;  /* 0xffff000048427812 */ /* 0x000fe200078ec0ff */
[----:B------:R-:W-:Y:S01]  /*8820*/  FMUL R5, R47, R5 ;  /* 0x000000052f057220 */ /* 0x000fe20000400000 */
[----:B------:R-:W-:Y:S01]  /*8830*/  LOP3.LUT R112, R112, 0xfefffff8, RZ, 0xc0, !PT ;  /* 0xfefffff870707812 */ /* 0x000fe200078ec0ff */
[----:B------:R-:W-:Y:S01]  /*8840*/  FFMA R4, R49, R48, R4 ;  /* 0x0000003031047223 */ /* 0x000fe20000000004 */
[----:B------:R-:W-:Y:S01]  /*8850*/  FMUL R6, R47, R6 ;  /* 0x000000062f067220 */ /* 0x000fe20000400000 */
[----:B------:R-:W-:Y:S01]  /*8860*/  FFMA R5, R49, R50, R5 ;  /* 0x0000003231057223 */ /* 0x000fe20000000005 */
[----:B------:R-:W-:Y:S01]  /*8870*/  SHF.L.U32 R67, R73, 0x10, RZ ;  /* 0x0000001049437819 */ /* 0x000fe200000006ff */
[----:B------:R1:W-:Y:S01]  /*8880*/  SYNCS.ARRIVE.TRANS64.RED.A1T0 RZ, [R112+URZ], RZ ;  /* 0x000000ff70ff79a7 */ /* 0x0003e200081004ff */
[----:B------:R-:W-:Y:S01]  /*8890*/  FFMA R6, R49, R51, R6 ;  /* 0x0000003331067223 */ /* 0x000fe20000000006 */
[----:B------:R-:W-:Y:S01]  /*88a0*/  FMUL R7, R47, R7 ;  /* 0x000000072f077220 */ /* 0x000fe20000400000 */
[----:B------:R-:W-:Y:S01]  /*88b0*/  F2FP.BF16.F32.PACK_AB R4, R5, R4 ;  /* 0x000000040504723e */ /* 0x000fe200000010ff */
[C---:B------:R-:W-:Y:S01]  /*88c0*/  FMUL R8, R47.reuse, R8 ;  /* 0x000000082f087220 */ /* 0x040fe20000400000 */
[----:B------:R-:W-:Y:S01]  /*88d0*/  FMUL R9, R47, R9 ;  /* 0x000000092f097220 */ /* 0x000fe20000400000 */
[----:B------:R-:W-:Y:S01]  /*88e0*/  LOP3.LUT R68, R73, 0xffff0000, RZ, 0xc0, !PT ;  /* 0xffff000049447812 */ /* 0x000fe200078ec0ff */
[C---:B------:R-:W-:Y:S01]  /*88f0*/  FFMA R7, R49.reuse, R52, R7 ;  /* 0x0000003431077223 */ /* 0x040fe20000000007 */
[C---:B------:R-:W-:Y:S01]  /*8900*/  FFMA R8, R49.reuse, R53, R8 ;  /* 0x0000003531087223 */ /* 0x040fe20000000008 */
[C---:B------:R-:W-:Y:S01]  /*8910*/  SHF.L.U32 R69, R74.reuse, 0x10, RZ ;  /* 0x000000104a457819 */ /* 0x040fe200000006ff */
[----:B------:R-:W-:Y:S01]  /*8920*/  FFMA R9, R49, R54, R9 ;  /* 0x0000003631097223 */ /* 0x000fe20000000009 */
[----:B------:R-:W-:Y:S01]  /*8930*/  FMUL R10, R47, R10 ;  /* 0x0000000a2f0a7220 */ /* 0x000fe20000400000 */
[----:B------:R-:W-:Y:S01]  /*8940*/  F2FP.BF16.F32.PACK_AB R5, R7, R6 ;  /* 0x000000060705723e */ /* 0x000fe200000010ff */
[C---:B------:R-:W-:Y:S01]  /*8950*/  FMUL R11, R47.reuse, R11 ;  /* 0x0000000b2f0b7220 */ /* 0x040fe20000400000 */
[----:B------:R-:W-:Y:S01]  /*8960*/  FMUL R0, R47, R12 ;  /* 0x0000000c2f007220 */ /* 0x000fe20000400000 */
[----:B------:R-:W-:Y:S01]  /*8970*/  F2FP.BF16.F32.PACK_AB R6, R9, R8 ;  /* 0x000000080906723e */ /* 0x000fe200000010ff */
[C---:B------:R-:W-:Y:S01]  /*8980*/  FFMA R10, R49.reuse, R55, R10 ;  /* 0x00000037310a7223 */ /* 0x040fe2000000000a */
[C---:B------:R-:W-:Y:S01]  /*8990*/  FFMA R11, R49.reuse, R56, R11 ;  /* 0x00000038310b7223 */ /* 0x040fe2000000000b */
[----:B------:R-:W-:Y:S01]  /*89a0*/  LOP3.LUT R70, R74, 0xffff0000, RZ, 0xc0, !PT ;  /* 0xffff00004a467812 */ /* 0x000fe200078ec0ff */
[----:B------:R-:W-:Y:S01]  /*89b0*/  FFMA R0, R49, R57, R0 ;  /* 0x0000003931007223 */ /* 0x000fe20000000000 */
[----:B------:R-:W-:Y:S01]  /*89c0*/  FMUL R2, R47, R13 ;  /* 0x0000000d2f027220 */ /* 0x000fe20000400000 */
[----:B------:R-:W-:Y:S01]  /*89d0*/  SHF.L.U32 R71, R75, 0x10, RZ ;  /* 0x000000104b477819 */ /* 0x000fe200000006ff */
[----:B------:R-:W-:Y:S01]  /*89e0*/  FMUL R3, R47, R14 ;  /* 0x0000000e2f037220 */ /* 0x000fe20000400000 */
[----:B------:R-:W-:Y:S01]  /*89f0*/  F2FP.BF16.F32.PACK_AB R7, R11, R10 ;  /* 0x0000000a0b07723e */ /* 0x000fe200000010ff */
[----:B------:R-:W-:Y:S01]  /*8a00*/  FFMA R2, R49, R58, R2 ;  /* 0x0000003a31027223 */ /* 0x000fe20000000002 */
[C---:B------:R-:W-:Y:S01]  /*8a10*/  FMUL R15, R47.reuse, R15 ;  /* 0x0000000f2f0f7220 */ /* 0x040fe20000400000 */
[C---:B------:R-:W-:Y:S01]  /*8a20*/  FMUL R12, R47.reuse, R16 ;  /* 0x000000102f0c7220 */ /* 0x040fe20000400000 */
[----:B------:R-:W-:Y:S01]  /*8a30*/  FMUL R13, R47, R17 ;  /* 0x000000112f0d7220 */ /* 0x000fe20000400000 */
[----:B------:R1:W-:Y:S01]  /*8a40*/  STS.128 [R104+0x6000], R4 ;  /* 0x0060000468007388 */ /* 0x0003e20000000c00 */
[----:B------:R-:W-:Y:S01]  /*8a50*/  LOP3.LUT R72, R75, 0xffff0000, RZ, 0xc0, !PT ;  /* 0xffff00004b487812 */ /* 0x000fe200078ec0ff */
[C---:B------:R-:W-:Y:S01]  /*8a60*/  FFMA R3, R49.reuse, R59, R3 ;  /* 0x0000003b31037223 */ /* 0x040fe20000000003 */
[----:B------:R-:W-:Y:S01]  /*8a70*/  SHF.L.U32 R73, R80, 0x10, RZ ;  /* 0x0000001050497819 */ /* 0x000fe200000006ff */
[C---:B------:R-:W-:Y:S01]  /*8a80*/  FFMA R15, R49.reuse, R60, R15 ;  /* 0x0000003c310f7223 */ /* 0x040fe2000000000f */
[----:B------:R-:W-:Y:S01]  /*8a90*/  F2FP.BF16.F32.PACK_AB R8, R2, R0 ;  /* 0x000000000208723e */ /* 0x000fe200000010ff */
[C---:B------:R-:W-:Y:S01]  /*8aa0*/  FFMA R12, R49.reuse, R61, R12 ;  /* 0x0000003d310c7223 */ /* 0x040fe2000000000c */
[----:B------:R-:W-:Y:S01]  /*8ab0*/  FFMA R13, R49, R62, R13 ;  /* 0x0000003e310d7223 */ /* 0x000fe2000000000d */
[C---:B------:R-:W-:Y:S01]  /*8ac0*/  FMUL R14, R47.reuse, R18 ;  /* 0x000000122f0e7220 */ /* 0x040fe20000400000 */
[C---:B------:R-:W-:Y:S01]  /*8ad0*/  FMUL R19, R47.reuse, R19 ;  /* 0x000000132f137220 */ /* 0x040fe20000400000 */
[C---:B------:R-:W-:Y:S01]  /*8ae0*/  FMUL R16, R47.reuse, R20 ;  /* 0x000000142f107220 */ /* 0x040fe20000400000 */
[----:B------:R-:W-:Y:S01]  /*8af0*/  FMUL R17, R47, R21 ;  /* 0x000000152f117220 */ /* 0x000fe20000400000 */
[----:B------:R-:W-:Y:S01]  /*8b00*/  FFMA R14, R49, R63, R14 ;  /* 0x0000003f310e7223 */ /* 0x000fe2000000000e */
        /* <DEDUP_REMOVED lines=11> */
[----:B------:R-:W-:Y:S01]  /*8bc0*/  F2FP.BF16.F32.PACK_AB R9, R15, R3 ;  /* 0x000000030f09723e */ /* 0x000fe200000010ff */
[----:B------:R-:W-:Y:S01]  /*8bd0*/  FFMA R20, R49, R69, R20 ;  /* 0x0000004531147223 */ /* 0x000fe20000000014 */
[----:B------:R-:W-:Y:S01]  /*8be0*/  F2FP.BF16.F32.PACK_AB R10, R13, R12 ;  /* 0x0000000c0d0a723e */ /* 0x000fe200000010ff */
[----:B------:R-:W-:Y:S01]  /*8bf0*/  FMUL R24, R47, R28 ;  /* 0x0000001c2f187220 */ /* 0x000fe20000400000 */
[----:B------:R-:W-:Y:S01]  /*8c00*/  F2FP.BF16.F32.PACK_AB R11, R19, R14 ;  /* 0x0000000e130b723e */ /* 0x000fe200000010ff */
[----:B------:R-:W-:Y:S01]  /*8c10*/  FFMA R21, R49, R70, R21 ;  /* 0x0000004631157223 */ /* 0x000fe20000000015 */
[----:B------:R-:W-:Y:S01]  /*8c20*/  LOP3.LUT R74, R80, 0xffff0000, RZ, 0xc0, !PT ;  /* 0xffff0000504a7812 */ /* 0x000fe200078ec0ff */
[----:B------:R-:W-:Y:S01]  /*8c30*/  FMUL R25, R47, R29 ;  /* 0x0000001d2f197220 */ /* 0x000fe20000400000 */
[----:B------:R-:W-:Y:S01]  /*8c40*/  SHF.L.U32 R75, R81, 0x10, RZ ;  /* 0x00000010514b7819 */ /* 0x000fe200000006ff */
[----:B------:R1:W-:Y:S01]  /*8c50*/  STS.128 [R103+0x6010], R8 ;  /* 0x0060100867007388 */ /* 0x0003e20000000c00 */
[----:B------:R-:W-:Y:S01]  /*8c60*/  FFMA R22, R49, R71, R22 ;  /* 0x0000004731167223 */ /* 0x000fe20000000016 */
[----:B------:R-:W-:Y:S01]  /*8c70*/  LOP3.LUT R76, R81, 0xffff0000, RZ, 0xc0, !PT ;  /* 0xffff0000514c7812 */ /* 0x000fe200078ec0ff */
[----:B------:R-:W-:Y:S01]  /*8c80*/  FMUL R26, R47, R30 ;  /* 0x0000001e2f1a7220 */ /* 0x000fe20000400000 */
[----:B------:R-:W-:Y:S01]  /*8c90*/  FFMA R27, R49, R72, R27 ;  /* 0x00000048311b7223 */ /* 0x000fe2000000001b */
[C---:B------:R-:W-:Y:S01]  /*8ca0*/  SHF.L.U32 R77, R82.reuse, 0x10, RZ ;  /* 0x00000010524d7819 */ /* 0x040fe200000006ff */
[----:B------:R-:W-:Y:S01]  /*8cb0*/  FMUL R31, R47, R31 ;  /* 0x0000001f2f1f7220 */ /* 0x000fe20000400000 */
[----:B------:R-:W-:Y:S01]  /*8cc0*/  FFMA R24, R49, R73, R24 ;  /* 0x0000004931187223 */ /* 0x000fe20000000018 */
[----:B------:R-:W-:Y:S01]  /*8cd0*/  LOP3.LUT R78, R82, 0xffff0000, RZ, 0xc0, !PT ;  /* 0xffff0000524e7812 */ /* 0x000fe200078ec0ff */
[----:B------:R-:W-:Y:S01]  /*8ce0*/  FMUL R28, R47, R32 ;  /* 0x000000202f1c7220 */ /* 0x000fe20000400000 */
[----:B------:R-:W-:Y:S01]  /*8cf0*/  FFMA R25, R49, R74, R25 ;  /* 0x0000004a31197223 */ /* 0x000fe20000000019 */
[----:B------:R-:W-:Y:S01]  /*8d00*/  SHF.L.U32 R79, R83, 0x10, RZ ;  /* 0x00000010534f7819 */ /* 0x000fe200000006ff */
[----:B------:R-:W-:Y:S01]  /*8d10*/  FMUL R29, R47, R33 ;  /* 0x000000212f1d7220 */ /* 0x000fe20000400000 */
[----:B------:R-:W-:Y:S01]  /*8d20*/  F2FP.BF16.F32.PACK_AB R16, R17, R16 ;  /* 0x000000101110723e */ /* 0x000fe200000010ff */
[----:B------:R-:W-:Y:S01]  /*8d30*/  FFMA R26, R49, R75, R26 ;  /* 0x0000004b311a7223 */ /* 0x000fe2000000001a */
[----:B------:R-:W-:Y:S01]  /*8d40*/  LOP3.LUT R80, R83, 0xffff0000, RZ, 0xc0, !PT ;  /* 0xffff000053507812 */ /* 0x000fe200078ec0ff */
        /* <DEDUP_REMOVED lines=33> */
.L_x_141:
[----:B------:R-:W-:Y:S05]  /*8f60*/  BSYNC.RECONVERGENT B0 ;  /* 0x0000000000007941 */ /* 0x000fea0003800200 */
.L_x_140:
[----:B------:R-:W-:Y:S01]  /*8f70*/  BAR.SYNC.DEFER_BLOCKING 0x1, 0x80 ;  /* 0x0042000000007b1d */ /* 0x000fe20000010000 */
[----:B------:R-:W-:Y:S01]  /*8f80*/  UISETP.NE.AND UP0, UPT, UR49, -0x4, UPT ;  /* 0xfffffffc3100788c */ /* 0x000fe2000bf05270 */
[----:B------:R-:W-:Y:S08]  /*8f90*/  IADD3 R45, PT, PT, R45, 0x1, RZ ;  /* 0x000000012d2d7810 */ /* 0x000ff00007ffe0ff */
[----:B------:R-:W-:Y:S05]  /*8fa0*/  BRA.U !UP0, `(.L_x_142) ;  /* 0x0000000108287547 */ /* 0x000fea000b800000 */
[----:B------:R-:W-:Y:S01]  /*8fb0*/  ISETP.NE.AND P0, PT, R111, RZ, PT ;  /* 0x000000ff6f00720c */ /* 0x000fe20003f05270 */
[----:B------:R-:W-:Y:S01]  /*8fc0*/  IMAD.U32 R2, RZ, RZ, UR51 ;  /* 0x00000033ff027e24 */ /* 0x000fe2000f8e00ff */
[----:B------:R-:W-:Y:S01]  /*8fd0*/  UIADD3 UR51, UPT, UPT, UR51, 0x1, URZ ;  /* 0x0000000133337890 */ /* 0x000fe2000fffe0ff */
[----:B------:R-:W-:Y:S03]  /*8fe0*/  IMAD.U32 R0, RZ, RZ, UR37 ;  /* 0x00000025ff007e24 */ /* 0x000fe6000f8e00ff */
[----:B------:R-:W-:Y:S04]  /*8ff0*/  UISETP.NE.AND UP0, UPT, UR51, 0x4, UPT ;  /* 0x000000043300788c */ /* 0x000fe8000bf05270 */
[----:B------:R-:W-:Y:S03]  /*9000*/  USEL UR51, UR51, URZ, UP0 ;  /* 0x000000ff33337287 */ /* 0x000fe60008000000 */
[----:B------:R-:W-:Y:S05]  /*9010*/  @P0 LEA R2, R2, UR48, 0x3 ;  /* 0x0000003002020c11 */ /* 0x000fea000f8e18ff */
[----:B------:R-:W-:Y:S05]  /*9020*/  @P0 VIADD R2, R2, 0x50 ;  /* 0x0000005002020836 */ /* 0x000fea0000000000 */
[----:B------:R-:W-:Y:S04]  /*9030*/  @P0 PRMT R0, R0, 0x654, R2 ;  /* 0x0000065400000816 */ /* 0x000fe80000000002 */
[----:B------:R2:W-:Y:S03]  /*9040*/  @P0 SYNCS.ARRIVE.TRANS64.RED.A1T0 RZ, [R0+URZ], RZ ;  /* 0x000000ff00ff09a7 */ /* 0x0005e600081004ff */
.L_x_142:
[----:B------:R-:W-:Y:S01]  /*9050*/  ISETP.NE.AND P2, PT, R107, RZ, PT ;  /* 0x000000ff6b00720c */ /* 0x000fe20003f45270 */
[----:B------:R-:W-:Y:S01]  /*9060*/  UIADD3 UR49, UPT, UPT, UR49, 0x4, URZ ;  /* 0x0000000431317890 */ /* 0x000fe2000fffe0ff */
[----:B------:R-:W-:Y:S01]  /*9070*/  ISETP.NE.AND P0, PT, R109, 0x2, PT ;  /* 0x000000026d00780c */ /* 0x000fe20003f05270 */
[----:B------:R-:W-:Y:S01]  /*9080*/  IMAD.IADD R15, R43, 0x1, R90 ;  /* 0x000000012b0f7824 */ /* 0x000fe200078e025a */
[----:B------:R-:W-:Y:S01]  /*9090*/  ISETP.NE.AND P1, PT, R45, 0x4, PT ;  /* 0x000000042d00780c */ /* 0x000fe20003f25270 */
[----:B------:R-:W-:Y:S01]  /*90a0*/  IMAD.IADD R14, R44, 0x1, R91 ;  /* 0x000000012c0e7824 */ /* 0x000fe200078e025b */
[----:B------:R-:W-:Y:S02]  /*90b0*/  SEL R2, RZ, 0x1, P0 ;  /* 0x00000001ff027807 */ /* 0x000fe40000000000 */
[----:B--2---:R-:W-:Y:S02]  /*90c0*/  SEL R0, RZ, 0x1, P1 ;  /* 0x00000001ff007807 */ /* 0x004fe40000800000 */
[----:B------:R-:W-:Y:S02]  /*90d0*/  LOP3.LUT R99, R99, R2, RZ, 0x3c, !PT ;  /* 0x0000000263637212 */ /* 0x000fe400078e3cff */
[----:B------:R-:W-:Y:S02]  /*90e0*/  LOP3.LUT R100, R100, R0, RZ, 0x3c, !PT ;  /* 0x0000000064647212 */ /* 0x000fe400078e3cff */
[----:B------:R-:W-:Y:S02]  /*90f0*/  @P2 R2UR UR36, R98 ;  /* 0x00000000622422ca */ /* 0x000fe400000e0000 */
[----:B------:R-:W-:Y:S02]  /*9100*/  SEL R109, R109, RZ, P0 ;  /* 0x000000ff6d6d7207 */ /* 0x000fe40000000000 */
[----:B------:R-:W-:Y:S01]  /*9110*/  SEL R45, R45, RZ, P1 ;  /* 0x000000ff2d2d7207 */ /* 0x000fe20000800000 */
[----:B------:R-:W-:Y:S10]  /*9120*/  @P2 BRA `(.L_x_143) ;  /* 0xffffffc000542947 */ /* 0x000ff4000383ffff */
[----:B------:R-:W-:-:S09]  /*9130*/  UISETP.NE.AND UP0, UPT, UR50, URZ, UPT ;  /* 0x000000ff3200728c */ /* 0x000fd2000bf05270 */
[----:B------:R-:W-:Y:S05]  /*9140*/  BRA.U !UP0, `(.L_x_144) ;  /* 0x0000000108487547 */ /* 0x000fea000b800000 */
[----:B------:R-:W2:Y:S02]  /*9150*/  LDCU.64 UR4, c[0x0][0x890] ;  /* 0x00011200ff0477ac */ /* 0x000ea40008000a00 */
[----:B--2---:R-:W-:-:S04]  /*9160*/  UISETP.NE.U32.AND UP0, UPT, UR4, URZ, UPT ;  /* 0x000000ff0400728c */ /* 0x004fc8000bf05070 */
[----:B------:R-:W-:-:S09]  /*9170*/  UISETP.NE.AND.EX UP0, UPT, UR5, URZ, UPT, UP0 ;  /* 0x000000ff0500728c */ /* 0x000fd2000bf05300 */
[----:B------:R-:W-:Y:S05]  /*9180*/  BRA.U UP0, `(.L_x_145) ;  /* 0x00000001000c7547 */ /* 0x000fea000b800000 */
[----:B------:R-:W-:-:S13]  /*9190*/  FSETP.NEU.AND P0, PT, R49, RZ, PT ;  /* 0x000000ff3100720b */ /* 0x000fda0003f0d000 */
[----:B------:R-:W-:Y:S05]  /*91a0*/  @!P0 EXIT ;  /* 0x000000000000894d */ /* 0x000fea0003800000 */
[----:B------:R-:W-:Y:S05]  /*91b0*/  BRA `(.L_x_144) ;  /* 0x00000000002c7947 */ /* 0x000fea0003800000 */
.L_x_145:
[----:B------:R-:W-:Y:S01]  /*91c0*/  ISETP.NE.AND P0, PT, R108, RZ, PT ;  /* 0x000000ff6c00720c */ /* 0x000fe20003f05270 */
[----:B------:R-:W-:-:S12]  /*91d0*/  BSSY.RECONVERGENT B0, `(.L_x_144) ;  /* 0x0000009000007945 */ /* 0x000fd80003800200 */
[----:B------:R-:W-:Y:S05]  /*91e0*/  @P0 BRA `(.L_x_146) ;  /* 0x0000000000140947 */ /* 0x000fea0003800000 */
[----:B------:R-:W2:Y:S02]  /*91f0*/  LDCU.64 UR4, c[0x0][0x888] ;  /* 0x00011100ff0477ac */ /* 0x000ea40008000a00 */
[----:B--2---:R-:W-:-:S04]  /*9200*/  ISETP.NE.U32.AND P0, PT, RZ, UR4, PT ;  /* 0x00000004ff007c0c */ /* 0x004fc8000bf05070 */
[----:B------:R-:W-:-:S13]  /*9210*/  ISETP.NE.AND.EX P0, PT, RZ, UR5, PT, P0 ;  /* 0x00000005ff007c0c */ /* 0x000fda000bf05300 */
[----:B------:R-:W-:Y:S05]  /*9220*/  @!P0 EXIT ;  /* 0x000000000000894d */ /* 0x000fea0003800000 */
[----:B------:R-:W-:Y:S05]  /*9230*/  BRA `(.L_x_147) ;  /* 0x0000000000087947 */ /* 0x000fea0003800000 */
.L_x_146:
[----:B------:R-:W-:-:S13]  /*9240*/  FSETP.NEU.AND P0, PT, R49, RZ, PT ;  /* 0x000000ff3100720b */ /* 0x000fda0003f0d000 */
[----:B------:R-:W-:Y:S05]  /*9250*/  @!P0 EXIT ;  /* 0x000000000000894d */ /* 0x000fea0003800000 */
.L_x_147:
[----:B------:R-:W-:Y:S05]  /*9260*/  BSYNC.RECONVERGENT B0 ;  /* 0x0000000000007941 */ /* 0x000fea0003800200 */
.L_x_144:
[----:B------:R-:W-:Y:S01]  /*9270*/  ULEA UR4, UR51, UR48, 0x3 ;  /* 0x0000003033047291 */ /* 0x000fe2000f8e18ff */
[----:B------:R-:W-:-:S04]  /*9280*/  DEPBAR.LE SB0, 0x0 ;  /* 0x000080000000791a */ /* 0x000fc80000000000 */
[----:B------:R-:W-:-:S04]  /*9290*/  UIADD3 UR4, UPT, UPT, UR4, 0x50, URZ ;  /* 0x0000005004047890 */ /* 0x000fc8000fffe0ff */
[----:B------:R-:W-:-:S09]  /*92a0*/  UPRMT UR4, UR37, 0x654, UR4 ;  /* 0x0000065425047896 */ /* 0x000fd20008000004 */
[----:B------:R-:W-:Y:S01]  /*92b0*/  SYNCS.ARRIVE.TRANS64.RED.A1T0 RZ, [UR4], RZ ;  /* 0x000000ffffff79a7 */ /* 0x000fe20008100404 */
[----:B------:R-:W-:Y:S05]  /*92c0*/  EXIT ;  /* 0x000000000000794d */ /* 0x000fea0003800000 */
.L_x_24:
[----:B--2---:R2:W4:Y:S02]  /*92d0*/  SYNCS.PHASECHK.TRANS64.TRYWAIT P0, [R2+URZ+0xf0], R3 ;  /* 0x0000f003020075a7 */ /* 0x00452400080011ff */
[----:B----4-:R-:W-:Y:S05]  /*92e0*/  @!P0 NANOSLEEP.SYNCS 0x989680 ;  /* 0x009896800000895d */ /* 0x010fea0003900000 */
[----:B------:R-:W4:Y:S02]  /*92f0*/  @!P0 SYNCS.PHASECHK.TRANS64 P0, [R2+URZ+0xf0], R3 ;  /* 0x0000f003020085a7 */ /* 0x000f2400080010ff */
[----:B----4-:R-:W-:Y:S05]  /*9300*/  @!P0 BRA `(.L_x_24) ;  /* 0xfffffffc00f08947 */ /* 0x010fea000383ffff */
[----:B------:R-:W-:Y:S05]  /*9310*/  BRA `(.L_x_148) ;  /* 0xffffff8400347947 */ /* 0x000fea000383ffff */
.L_x_27:
[----:B------:R-:W-:-:S07]  /*9320*/  MOV R2, UR33 ;  /* 0x0000002100027c02 */ /* 0x000fce0008000f00 */
.L_x_149:
[----:B-1----:R1:W2:Y:S02]  /*9330*/  SYNCS.PHASECHK.TRANS64.TRYWAIT P0, [R2+URZ+0x18], R4 ;  /* 0x00001804020075a7 */ /* 0x0022a400080011ff */
[----:B--2---:R-:W-:Y:S05]  /*9340*/  @!P0 NANOSLEEP.SYNCS 0x989680 ;  /* 0x009896800000895d */ /* 0x004fea0003900000 */
[----:B------:R-:W2:Y:S02]  /*9350*/  @!P0 SYNCS.PHASECHK.TRANS64 P0, [R2+URZ+0x18], R4 ;  /* 0x00001804020085a7 */ /* 0x000ea400080010ff */
[----:B--2---:R-:W-:Y:S05]  /*9360*/  @!P0 BRA `(.L_x_149) ;  /* 0xfffffffc00f08947 */ /* 0x004fea000383ffff */
[----:B------:R-:W-:Y:S05]  /*9370*/  BRA `(.L_x_26) ;  /* 0xffffff84009c7947 */ /* 0x000fea000383ffff */
.L_x_34:
[----:B-1----:R-:W-:-:S07]  /*9380*/  MOV R2, UR17 ;  /* 0x0000001100027c02 */ /* 0x002fce0008000f00 */
.L_x_150:
[----:B-1----:R1:W2:Y:S02]  /*9390*/  SYNCS.PHASECHK.TRANS64.TRYWAIT P0, [R2+URZ+0x18], R4 ;  /* 0x00001804020075a7 */ /* 0x0022a400080011ff */
[----:B--2---:R-:W-:Y:S05]  /*93a0*/  @!P0 NANOSLEEP.SYNCS 0x989680 ;  /* 0x009896800000895d */ /* 0x004fea0003900000 */
[----:B------:R-:W2:Y:S02]  /*93b0*/  @!P0 SYNCS.PHASECHK.TRANS64 P0, [R2+URZ+0x18], R4 ;  /* 0x00001804020085a7 */ /* 0x000ea400080010ff */
[----:B--2---:R-:W-:Y:S05]  /*93c0*/  @!P0 BRA `(.L_x_150) ;  /* 0xfffffffc00f08947 */ /* 0x004fea000383ffff */
[----:B------:R-:W-:Y:S05]  /*93d0*/  BRA `(.L_x_33) ;  /* 0xffffff8800587947 */ /* 0x000fea000383ffff */
.L_x_39:
[----:B-1----:R1:W2:Y:S02]  /*93e0*/  SYNCS.PHASECHK.TRANS64.TRYWAIT P0, [R2+URZ+0x80], R3 ;  /* 0x00008003020075a7 */ /* 0x0022a400080011ff */
[----:B--2---:R-:W-:Y:S05]  /*93f0*/  @!P0 NANOSLEEP.SYNCS 0x989680 ;  /* 0x009896800000895d */ /* 0x004fea0003900000 */
[----:B------:R-:W2:Y:S02]  /*9400*/  @!P0 SYNCS.PHASECHK.TRANS64 P0, [R2+URZ+0x80], R3 ;  /* 0x00008003020085a7 */ /* 0x000ea400080010ff */
[----:B--2---:R-:W-:Y:S05]  /*9410*/  @!P0 BRA `(.L_x_39) ;  /* 0xfffffffc00f08947 */ /* 0x004fea000383ffff */
[----:B------:R-:W-:Y:S05]  /*9420*/  BRA `(.L_x_151) ;  /* 0xffffff8800fc7947 */ /* 0x000fea000383ffff */
.L_x_43:
[----:B---3--:R-:W-:-:S07]  /*9430*/  MOV R0, UR4 ;  /* 0x0000000400007c02 */ /* 0x008fce0008000f00 */
.L_x_152:
[----:B-1----:R1:W2:Y:S02]  /*9440*/  SYNCS.PHASECHK.TRANS64.TRYWAIT P0, [R0+URZ], R2 ;  /* 0x00000002000075a7 */ /* 0x0022a400080011ff */
[----:B--2---:R-:W-:Y:S05]  /*9450*/  @!P0 NANOSLEEP.SYNCS 0x989680 ;  /* 0x009896800000895d */ /* 0x004fea0003900000 */
[----:B------:R-:W2:Y:S02]  /*9460*/  @!P0 SYNCS.PHASECHK.TRANS64 P0, [R0+URZ], R2 ;  /* 0x00000002000085a7 */ /* 0x000ea400080010ff */
[----:B--2---:R-:W-:Y:S05]  /*9470*/  @!P0 BRA `(.L_x_152) ;  /* 0xfffffffc00f08947 */ /* 0x004fea000383ffff */
[----:B------:R-:W-:Y:S05]  /*9480*/  BRA `(.L_x_153) ;  /* 0xffffff90006c7947 */ /* 0x000fea000383ffff */
.L_x_44:
[----:B---3--:R-:W-:-:S07]  /*9490*/  MOV R0, UR4 ;  /* 0x0000000400007c02 */ /* 0x008fce0008000f00 */
.L_x_154:
[----:B-1----:R1:W2:Y:S02]  /*94a0*/  SYNCS.PHASECHK.TRANS64.TRYWAIT P0, [R0+URZ], R2 ;  /* 0x00000002000075a7 */ /* 0x0022a400080011ff */
[----:B--2---:R-:W-:Y:S05]  /*94b0*/  @!P0 NANOSLEEP.SYNCS 0x989680 ;  /* 0x009896800000895d */ /* 0x004fea0003900000 */
[----:B------:R-:W2:Y:S02]  /*94c0*/  @!P0 SYNCS.PHASECHK.TRANS64 P0, [R0+URZ], R2 ;  /* 0x00000002000085a7 */ /* 0x000ea400080010ff */
[----:B--2---:R-:W-:Y:S05]  /*94d0*/  @!P0 BRA `(.L_x_154) ;  /* 0xfffffffc00f08947 */ /* 0x004fea000383ffff */
[----:B------:R-:W-:Y:S05]  /*94e0*/  BRA `(.L_x_155) ;  /* 0xffffff9000787947 */ /* 0x000fea000383ffff */
.L_x_47:
[----:B-1----:R1:W2:Y:S02]  /*94f0*/  SYNCS.PHASECHK.TRANS64.TRYWAIT P0, [R0+URZ+0xe0], R4 ;  /* 0x0000e004000075a7 */ /* 0x0022a400080011ff */
[----:B--2---:R-:W-:Y:S05]  /*9500*/  @!P0 NANOSLEEP.SYNCS 0x989680 ;  /* 0x009896800000895d */ /* 0x004fea0003900000 */
[----:B------:R-:W2:Y:S02]  /*9510*/  @!P0 SYNCS.PHASECHK.TRANS64 P0, [R0+URZ+0xe0], R4 ;  /* 0x0000e004000085a7 */ /* 0x000ea400080010ff */
[----:B--2---:R-:W-:Y:S05]  /*9520*/  @!P0 BRA `(.L_x_47) ;  /* 0xfffffffc00f08947 */ /* 0x004fea000383ffff */
[----:B------:R-:W-:Y:S05]  /*9530*/  BRA `(.L_x_156) ;  /* 0xffffff9000d87947 */ /* 0x000fea000383ffff */
.L_x_48:
[----:B------:R-:W-:-:S07]  /*9540*/  MOV R0, UR5 ;  /* 0x0000000500007c02 */ /* 0x000fce0008000f00 */
.L_x_157:
[----:B-1----:R1:W2:Y:S02]  /*9550*/  SYNCS.PHASECHK.TRANS64.TRYWAIT P0, [R0+URZ+0x90], R5 ;  /* 0x00009005000075a7 */ /* 0x0022a400080011ff */
[----:B--2---:R-:W-:Y:S05]  /*9560*/  @!P0 NANOSLEEP.SYNCS 0x989680 ;  /* 0x009896800000895d */ /* 0x004fea0003900000 */
[----:B------:R-:W2:Y:S02]  /*9570*/  @!P0 SYNCS.PHASECHK.TRANS64 P0, [R0+URZ+0x90], R5 ;  /* 0x00009005000085a7 */ /* 0x000ea400080010ff */
[----:B--2---:R-:W-:Y:S05]  /*9580*/  @!P0 BRA `(.L_x_157) ;  /* 0xfffffffc00f08947 */ /* 0x004fea000383ffff */
[----:B------:R-:W-:Y:S05]  /*9590*/  BRA `(.L_x_158) ;  /* 0xffffff9000e87947 */ /* 0x000fea000383ffff */
.L_x_49:
[----:B-1----:R1:W2:Y:S02]  /*95a0*/  SYNCS.PHASECHK.TRANS64.TRYWAIT P1, [R0+URZ+0x80], R4 ;  /* 0x00008004000075a7 */ /* 0x0022a400080211ff */
[----:B--2---:R-:W-:Y:S05]  /*95b0*/  @!P1 NANOSLEEP.SYNCS 0x989680 ;  /* 0x009896800000995d */ /* 0x004fea0003900000 */
[----:B------:R-:W2:Y:S02]  /*95c0*/  @!P1 SYNCS.PHASECHK.TRANS64 P1, [R0+URZ+0x80], R4 ;  /* 0x00008004000095a7 */ /* 0x000ea400080210ff */
[----:B--2---:R-:W-:Y:S05]  /*95d0*/  @!P1 BRA `(.L_x_49) ;  /* 0xfffffffc00f09947 */ /* 0x004fea000383ffff */
[----:B------:R-:W-:Y:S05]  /*95e0*/  BRA `(.L_x_159) ;  /* 0xffffff9400187947 */ /* 0x000fea000383ffff */
.L_x_52:
[----:B------:R-:W-:-:S07]  /*95f0*/  MOV R0, UR5 ;  /* 0x0000000500007c02 */ /* 0x000fce0008000f00 */
.L_x_160:
[----:B-1----:R1:W2:Y:S02]  /*9600*/  SYNCS.PHASECHK.TRANS64.TRYWAIT P0, [R0+URZ+0x90], R2 ;  /* 0x00009002000075a7 */ /* 0x0022a400080011ff */
[----:B--2---:R-:W-:Y:S05]  /*9610*/  @!P0 NANOSLEEP.SYNCS 0x989680 ;  /* 0x009896800000895d */ /* 0x004fea0003900000 */
[----:B------:R-:W2:Y:S02]  /*9620*/  @!P0 SYNCS.PHASECHK.TRANS64 P0, [R0+URZ+0x90], R2 ;  /* 0x00009002000085a7 */ /* 0x000ea400080010ff */
[----:B--2---:R-:W-:Y:S05]  /*9630*/  @!P0 BRA `(.L_x_160) ;  /* 0xfffffffc00f08947 */ /* 0x004fea000383ffff */
[----:B------:R-:W-:Y:S05]  /*9640*/  BRA `(.L_x_51) ;  /* 0xffffff94006c7947 */ /* 0x000fea000383ffff */
.L_x_61:
[----:B-1----:R-:W-:-:S04]  /*9650*/  MOV R4, UR6 ;  /* 0x0000000600047c02 */ /* 0x002fc80008000f00 */
[----:B------:R1:W2:Y:S03]  /*9660*/  SYNCS.PHASECHK.TRANS64.TRYWAIT P0, [R4+URZ+0x8], R5 ;  /* 0x00000805040075a7 */ /* 0x0002a600080011ff */
[----:B--2---:R-:W-:Y:S05]  /*9670*/  @!P0 NANOSLEEP.SYNCS 0x989680 ;  /* 0x009896800000895d */ /* 0x004fea0003900000 */
[----:B------:R-:W2:Y:S02]  /*9680*/  @!P0 SYNCS.PHASECHK.TRANS64 P0, [R4+URZ+0x8], R5 ;  /* 0x00000805040085a7 */ /* 0x000ea400080010ff */
[----:B--2---:R-:W-:Y:S05]  /*9690*/  @!P0 BRA `(.L_x_61) ;  /* 0xfffffffc00ec8947 */ /* 0x004fea000383ffff */
[----:B------:R-:W-:Y:S05]  /*96a0*/  BRA `(.L_x_60) ;  /* 0xffffff9800207947 */ /* 0x000fea000383ffff */
.L_x_63:
[----:B------:R-:W-:Y:S01]  /*96b0*/  BSSY B0, `(.L_x_161) ;  /* 0x0000006000007945 */ /* 0x000fe20003800000 */
[----:B------:R-:W-:-:S07]  /*96c0*/  MOV R15, 0xffffffff ;  /* 0xffffffff000f7802 */ /* 0x000fce0000000f00 */
[----:B-1---5:R-:W-:Y:S05]  /*96d0*/  WARPSYNC.COLLECTIVE R15, `(.L_x_162) ;  /* 0x000000000f0c7348 */ /* 0x022fea0003c00000 */
[----:B------:R-:W-:Y:S02]  /*96e0*/  ELECT P6, UR79, PT ;  /* 0x00000000004f782f */ /* 0x000fe400038c0000 */
[----:B------:R-:W-:Y:S01]  /*96f0*/  MOV R14, UR79 ;  /* 0x0000004f000e7c02 */ /* 0x000fe20008000f00 */
[----:B-1---5:R-:W-:Y:S10]  /*9700*/  ENDCOLLECTIVE ;  /* 0x000000000000791b */ /* 0x022ff40003800000 */
.L_x_162:
[----:B------:R-:W-:Y:S05]  /*9710*/  BSYNC B0 ;  /* 0x0000000000007941 */ /* 0x000fea0003800000 */
.L_x_161:
[----:B------:R-:W-:Y:S05]  /*9720*/  BRA `(.L_x_163) ;  /* 0xffffff9800507947 */ /* 0x000fea000383ffff */
.L_x_65:
[----:B-1----:R-:W-:-:S04]  /*9730*/  MOV R2, UR6 ;  /* 0x0000000600027c02 */ /* 0x002fc80008000f00 */
[----:B------:R1:W2:Y:S03]  /*9740*/  SYNCS.PHASECHK.TRANS64.TRYWAIT P0, [R2+URZ+0x8], R3 ;  /* 0x00000803020075a7 */ /* 0x0002a600080011ff */
[----:B--2---:R-:W-:Y:S05]  /*9750*/  @!P0 NANOSLEEP.SYNCS 0x989680 ;  /* 0x009896800000895d */ /* 0x004fea0003900000 */
[----:B------:R-:W2:Y:S02]  /*9760*/  @!P0 SYNCS.PHASECHK.TRANS64 P0, [R2+URZ+0x8], R3 ;  /* 0x00000803020085a7 */ /* 0x000ea400080010ff */
[----:B--2---:R-:W-:Y:S05]  /*9770*/  @!P0 BRA `(.L_x_65) ;  /* 0xfffffffc00ec8947 */ /* 0x004fea000383ffff */
[----:B------:R-:W-:Y:S05]  /*9780*/  BRA `(.L_x_64) ;  /* 0xffffff9800547947 */ /* 0x000fea000383ffff */
.L_x_66:
[----:B-1----:R1:W2:Y:S02]  /*9790*/  SYNCS.PHASECHK.TRANS64.TRYWAIT P0, [R0+URZ+0x80], R4 ;  /* 0x00008004000075a7 */ /* 0x0022a400080011ff */
[----:B--2---:R-:W-:Y:S05]  /*97a0*/  @!P0 NANOSLEEP.SYNCS 0x989680 ;  /* 0x009896800000895d */ /* 0x004fea0003900000 */
[----:B------:R-:W2:Y:S02]  /*97b0*/  @!P0 SYNCS.PHASECHK.TRANS64 P0, [R0+URZ+0x80], R4 ;  /* 0x00008004000085a7 */ /* 0x000ea400080010ff */
[----:B--2---:R-:W-:Y:S05]  /*97c0*/  @!P0 BRA `(.L_x_66) ;  /* 0xfffffffc00f08947 */ /* 0x004fea000383ffff */
[----:B------:R-:W-:Y:S05]  /*97d0*/  BRA `(.L_x_164) ;  /* 0xffffff9c00307947 */ /* 0x000fea000383ffff */
.L_x_68:
[----:B------:R-:W-:-:S07]  /*97e0*/  MOV R0, UR10 ;  /* 0x0000000a00007c02 */ /* 0x000fce0008000f00 */
.L_x_165:
[----:B-1----:R1:W2:Y:S02]  /*97f0*/  SYNCS.PHASECHK.TRANS64.TRYWAIT P0, [R0+URZ+0xc0], R4 ;  /* 0x0000c004000075a7 */ /* 0x0022a400080011ff */
[----:B--2---:R-:W-:Y:S05]  /*9800*/  @!P0 NANOSLEEP.SYNCS 0x989680 ;  /* 0x009896800000895d */ /* 0x004fea0003900000 */
[----:B------:R-:W2:Y:S02]  /*9810*/  @!P0 SYNCS.PHASECHK.TRANS64 P0, [R0+URZ+0xc0], R4 ;  /* 0x0000c004000085a7 */ /* 0x000ea400080010ff */
[----:B--2---:R-:W-:Y:S05]  /*9820*/  @!P0 BRA `(.L_x_165) ;  /* 0xfffffffc00f08947 */ /* 0x004fea000383ffff */
[----:B------:R-:W-:Y:S05]  /*9830*/  BRA `(.L_x_166) ;  /* 0xffffff9c007c7947 */ /* 0x000fea000383ffff */
.L_x_71:
[----:B------:R-:W-:Y:S07]  /*9840*/  MOV R0, UR9 ;  /* 0x0000000900007c02 */ /* 0x000fee0008000f00 */
.L_x_167:
[----:B-1----:R1:W2:Y:S02]  /*9850*/  SYNCS.PHASECHK.TRANS64.TRYWAIT P0, [R0+URZ], R4 ;  /* 0x00000004000075a7 */ /* 0x0022a400080011ff */
[----:B--2---:R-:W-:Y:S05]  /*9860*/  @!P0 NANOSLEEP.SYNCS 0x989680 ;  /* 0x009896800000895d */ /* 0x004fea0003900000 */
[----:B------:R-:W2:Y:S02]  /*9870*/  @!P0 SYNCS.PHASECHK.TRANS64 P0, [R0+URZ], R4 ;  /* 0x00000004000085a7 */ /* 0x000ea400080010ff */
[----:B--2---:R-:W-:Y:S05]  /*9880*/  @!P0 BRA `(.L_x_167) ;  /* 0xfffffffc00f08947 */ /* 0x004fea000383ffff */
[----:B------:R-:W-:Y:S05]  /*9890*/  BRA `(.L_x_70) ;  /* 0xffffff9c00907947 */ /* 0x000fea000383ffff */
.L_x_75:
[----:B-1----:R-:W-:-:S07]  /*98a0*/  MOV R0, UR7 ;  /* 0x0000000700007c02 */ /* 0x002fce0008000f00 */
.L_x_168:
[----:B-1----:R1:W2:Y:S02]  /*98b0*/  SYNCS.PHASECHK.TRANS64.TRYWAIT P0, [R0+URZ], R2 ;  /* 0x00000002000075a7 */ /* 0x0022a400080011ff */
[----:B--2---:R-:W-:Y:S05]  /*98c0*/  @!P0 NANOSLEEP.SYNCS 0x989680 ;  /* 0x009896800000895d */ /* 0x004fea0003900000 */
[----:B------:R-:W2:Y:S02]  /*98d0*/  @!P0 SYNCS.PHASECHK.TRANS64 P0, [R0+URZ], R2 ;  /* 0x00000002000085a7 */ /* 0x000ea400080010ff */
[----:B--2---:R-:W-:Y:S05]  /*98e0*/  @!P0 BRA `(.L_x_168) ;  /* 0xfffffffc00f08947 */ /* 0x004fea000383ffff */
[----:B------:R-:W-:Y:S05]  /*98f0*/  BRA `(.L_x_169) ;  /* 0xffffffa0005c7947 */ /* 0x000fea000383ffff */
.L_x_76:
[----:B------:R-:W-:-:S07]  /*9900*/  MOV R0, UR7 ;  /* 0x0000000700007c02 */ /* 0x000fce0008000f00 */
.L_x_170:
[----:B-1----:R1:W2:Y:S02]  /*9910*/  SYNCS.PHASECHK.TRANS64.TRYWAIT P0, [R0+URZ], R3 ;  /* 0x00000003000075a7 */ /* 0x0022a400080011ff */
[----:B--2---:R-:W-:Y:S05]  /*9920*/  @!P0 NANOSLEEP.SYNCS 0x989680 ;  /* 0x009896800000895d */ /* 0x004fea0003900000 */
[----:B------:R-:W2:Y:S02]  /*9930*/  @!P0 SYNCS.PHASECHK.TRANS64 P0, [R0+URZ], R3 ;  /* 0x00000003000085a7 */ /* 0x000ea400080010ff */
[----:B--2---:R-:W-:Y:S05]  /*9940*/  @!P0 BRA `(.L_x_170) ;  /* 0xfffffffc00f08947 */ /* 0x004fea000383ffff */
[----:B------:R-:W-:Y:S05]  /*9950*/  BRA `(.L_x_171) ;  /* 0xffffffa000687947 */ /* 0x000fea000383ffff */
.L_x_77:
[----:B------:R-:W-:-:S07]  /*9960*/  MOV R0, UR7 ;  /* 0x0000000700007c02 */ /* 0x000fce0008000f00 */
.L_x_172:
[----:B-1----:R1:W2:Y:S02]  /*9970*/  SYNCS.PHASECHK.TRANS64.TRYWAIT P0, [R0+URZ], R3 ;  /* 0x00000003000075a7 */ /* 0x0022a400080011ff */
[----:B--2---:R-:W-:Y:S05]  /*9980*/  @!P0 NANOSLEEP.SYNCS 0x989680 ;  /* 0x009896800000895d */ /* 0x004fea0003900000 */
[----:B------:R-:W2:Y:S02]  /*9990*/  @!P0 SYNCS.PHASECHK.TRANS64 P0, [R0+URZ], R3 ;  /* 0x00000003000085a7 */ /* 0x000ea400080010ff */
[----:B--2---:R-:W-:Y:S05]  /*99a0*/  @!P0 BRA `(.L_x_172) ;  /* 0xfffffffc00f08947 */ /* 0x004fea000383ffff */
[----:B------:R-:W-:Y:S05]  /*99b0*/  BRA `(.L_x_173) ;  /* 0xffffffa000747947 */ /* 0x000fea000383ffff */
.L_x_80:
[----:B------:R-:W-:-:S07]  /*99c0*/  MOV R0, UR8 ;  /* 0x0000000800007c02 */ /* 0x000fce0008000f00 */
.L_x_174:
[----:B-1----:R1:W2:Y:S02]  /*99d0*/  SYNCS.PHASECHK.TRANS64.TRYWAIT P1, [R0+URZ+0x100], R2 ;  /* 0x00010002000075a7 */ /* 0x0022a400080211ff */
[----:B--2---:R-:W-:Y:S05]  /*99e0*/  @!P1 NANOSLEEP.SYNCS 0x989680 ;  /* 0x009896800000995d */ /* 0x004fea0003900000 */
[----:B------:R-:W2:Y:S02]  /*99f0*/  @!P1 SYNCS.PHASECHK.TRANS64 P1, [R0+URZ+0x100], R2 ;  /* 0x00010002000095a7 */ /* 0x000ea400080210ff */
[----:B--2---:R-:W-:Y:S05]  /*9a00*/  @!P1 BRA `(.L_x_174) ;  /* 0xfffffffc00f09947 */ /* 0x004fea000383ffff */
[----:B------:R-:W-:Y:S05]  /*9a10*/  BRA `(.L_x_175) ;  /* 0xffffffa000c07947 */ /* 0x000fea000383ffff */
.L_x_85:
[----:B--2---:R2:W4:Y:S02]  /*9a20*/  SYNCS.PHASECHK.TRANS64.TRYWAIT P0, [R0+URZ+0x80], R2 ;  /* 0x00008002000075a7 */ /* 0x00452400080011ff */
[----:B----4-:R-:W-:Y:S05]  /*9a30*/  @!P0 NANOSLEEP.SYNCS 0x989680 ;  /* 0x009896800000895d */ /* 0x010fea0003900000 */
[----:B------:R-:W4:Y:S02]  /*9a40*/  @!P0 SYNCS.PHASECHK.TRANS64 P0, [R0+URZ+0x80], R2 ;  /* 0x00008002000085a7 */ /* 0x000f2400080010ff */
[----:B----4-:R-:W-:Y:S05]  /*9a50*/  @!P0 BRA `(.L_x_85) ;  /* 0xfffffffc00f08947 */ /* 0x010fea000383ffff */
[----:B------:R-:W-:Y:S05]  /*9a60*/  BRA `(.L_x_176) ;  /* 0xffffffa400d47947 */ /* 0x000fea000383ffff */
.L_x_88:
[----:B------:R-:W-:Y:S07]  /*9a70*/  MOV R0, UR7 ;  /* 0x0000000700007c02 */ /* 0x000fee0008000f00 */
.L_x_177:
[----:B--2---:R2:W4:Y:S02]  /*9a80*/  SYNCS.PHASECHK.TRANS64.TRYWAIT P0, [R0+URZ+0x78], R2 ;  /* 0x00007802000075a7 */ /* 0x00452400080011ff */
[----:B----4-:R-:W-:Y:S05]  /*9a90*/  @!P0 NANOSLEEP.SYNCS 0x989680 ;  /* 0x009896800000895d */ /* 0x010fea0003900000 */
[----:B------:R-:W4:Y:S02]  /*9aa0*/  @!P0 SYNCS.PHASECHK.TRANS64 P0, [R0+URZ+0x78], R2 ;  /* 0x00007802000085a7 */ /* 0x000f2400080010ff */
[----:B----4-:R-:W-:Y:S05]  /*9ab0*/  @!P0 BRA `(.L_x_177) ;  /* 0xfffffffc00f08947 */ /* 0x010fea000383ffff */
[----:B------:R-:W-:Y:S05]  /*9ac0*/  BRA `(.L_x_87) ;  /* 0xffffffa800b47947 */ /* 0x000fea000383ffff */
.L_x_91:
[----:B------:R-:W-:Y:S07]  /*9ad0*/  MOV R0, UR7 ;  /* 0x0000000700007c02 */ /* 0x000fee0008000f00 */
.L_x_178:
[----:B-1----:R1:W2:Y:S02]  /*9ae0*/  SYNCS.PHASECHK.TRANS64.TRYWAIT P0, [R0+URZ+0x50], R14 ;  /* 0x0000500e000075a7 */ /* 0x0022a400080011ff */
[----:B--2---:R-:W-:Y:S05]  /*9af0*/  @!P0 NANOSLEEP.SYNCS 0x989680 ;  /* 0x009896800000895d */ /* 0x004fea0003900000 */
[----:B------:R-:W2:Y:S02]  /*9b00*/  @!P0 SYNCS.PHASECHK.TRANS64 P0, [R0+URZ+0x50], R14 ;  /* 0x0000500e000085a7 */ /* 0x000ea400080010ff */
[----:B--2---:R-:W-:Y:S05]  /*9b10*/  @!P0 BRA `(.L_x_178) ;  /* 0xfffffffc00f08947 */ /* 0x004fea000383ffff */
[----:B------:R-:W-:Y:S05]  /*9b20*/  BRA `(.L_x_179) ;  /* 0xffffffac002c7947 */ /* 0x000fea000383ffff */
.L_x_92:
[----:B------:R-:W-:Y:S07]  /*9b30*/  MOV R0, UR7 ;  /* 0x0000000700007c02 */ /* 0x000fee0008000f00 */
.L_x_180:
[----:B-1----:R1:W2:Y:S02]  /*9b40*/  SYNCS.PHASECHK.TRANS64.TRYWAIT P0, [R0+URZ+0x58], R14 ;  /* 0x0000580e000075a7 */ /* 0x0022a400080011ff */
[----:B--2---:R-:W-:Y:S05]  /*9b50*/  @!P0 NANOSLEEP.SYNCS 0x989680 ;  /* 0x009896800000895d */ /* 0x004fea0003900000 */
[----:B------:R-:W2:Y:S02]  /*9b60*/  @!P0 SYNCS.PHASECHK.TRANS64 P0, [R0+URZ+0x58], R14 ;  /* 0x0000580e000085a7 */ /* 0x000ea400080010ff */
[----:B--2---:R-:W-:Y:S05]  /*9b70*/  @!P0 BRA `(.L_x_180) ;  /* 0xfffffffc00f08947 */ /* 0x004fea000383ffff */
[----:B------:R-:W-:Y:S05]  /*9b80*/  BRA `(.L_x_181) ;  /* 0xffffffac00647947 */ /* 0x000fea000383ffff */
.L_x_93:
[----:B------:R-:W-:Y:S07]  /*9b90*/  MOV R0, UR7 ;  /* 0x0000000700007c02 */ /* 0x000fee0008000f00 */
.L_x_182:
[----:B-1----:R1:W2:Y:S02]  /*9ba0*/  SYNCS.PHASECHK.TRANS64.TRYWAIT P0, [R0+URZ+0x60], R14 ;  /* 0x0000600e000075a7 */ /* 0x0022a400080011ff */
[----:B--2---:R-:W-:Y:S05]  /*9bb0*/  @!P0 NANOSLEEP.SYNCS 0x989680 ;  /* 0x009896800000895d */ /* 0x004fea0003900000 */
[----:B------:R-:W2:Y:S02]  /*9bc0*/  @!P0 SYNCS.PHASECHK.TRANS64 P0, [R0+URZ+0x60], R14 ;  /* 0x0000600e000085a7 */ /* 0x000ea400080010ff */
[----:B--2---:R-:W-:Y:S05]  /*9bd0*/  @!P0 BRA `(.L_x_182) ;  /* 0xfffffffc00f08947 */ /* 0x004fea000383ffff */
[----:B------:R-:W-:Y:S05]  /*9be0*/  BRA `(.L_x_183) ;  /* 0xffffffac00a87947 */ /* 0x000fea000383ffff */
.L_x_94:
[----:B------:R-:W-:Y:S07]  /*9bf0*/  MOV R0, UR7 ;  /* 0x0000000700007c02 */ /* 0x000fee0008000f00 */
.L_x_184:
[----:B-1----:R1:W2:Y:S02]  /*9c00*/  SYNCS.PHASECHK.TRANS64.TRYWAIT P0, [R0+URZ+0x68], R14 ;  /* 0x0000680e000075a7 */ /* 0x0022a400080011ff */
[----:B--2---:R-:W-:Y:S05]  /*9c10*/  @!P0 NANOSLEEP.SYNCS 0x989680 ;  /* 0x009896800000895d */ /* 0x004fea0003900000 */
[----:B------:R-:W2:Y:S02]  /*9c20*/  @!P0 SYNCS.PHASECHK.TRANS64 P0, [R0+URZ+0x68], R14 ;  /* 0x0000680e000085a7 */ /* 0x000ea400080010ff */
[----:B--2---:R-:W-:Y:S05]  /*9c30*/  @!P0 BRA `(.L_x_184) ;  /* 0xfffffffc00f08947 */ /* 0x004fea000383ffff */
[----:B------:R-:W-:Y:S05]  /*9c40*/  BRA `(.L_x_185) ;  /* 0xffffffb0002c7947 */ /* 0x000fea000383ffff */
.L_x_96:
[----:B------:R-:W-:-:S07]  /*9c50*/  MOV R0, UR7 ;  /* 0x0000000700007c02 */ /* 0x000fce0008000f00 */
.L_x_186:
[----:B-1----:R1:W4:Y:S02]  /*9c60*/  SYNCS.PHASECHK.TRANS64.TRYWAIT P0, [R0+URZ+0x50], R2 ;  /* 0x00005002000075a7 */ /* 0x00232400080011ff */
[----:B----4-:R-:W-:Y:S05]  /*9c70*/  @!P0 NANOSLEEP.SYNCS 0x989680 ;  /* 0x009896800000895d */ /* 0x010fea0003900000 */
[----:B------:R-:W4:Y:S02]  /*9c80*/  @!P0 SYNCS.PHASECHK.TRANS64 P0, [R0+URZ+0x50], R2 ;  /* 0x00005002000085a7 */ /* 0x000f2400080010ff */
[----:B----4-:R-:W-:Y:S05]  /*9c90*/  @!P0 BRA `(.L_x_186) ;  /* 0xfffffffc00f08947 */ /* 0x010fea000383ffff */
[----:B------:R-:W-:Y:S05]  /*9ca0*/  BRA `(.L_x_187) ;  /* 0xffffffb0009c7947 */ /* 0x000fea000383ffff */
.L_x_97:
[----:B-1----:R-:W-:-:S07]  /*9cb0*/  MOV R0, UR7 ;  /* 0x0000000700007c02 */ /* 0x002fce0008000f00 */
.L_x_188:
[----:B-1----:R1:W4:Y:S02]  /*9cc0*/  SYNCS.PHASECHK.TRANS64.TRYWAIT P0, [R0+URZ+0x58], R2 ;  /* 0x00005802000075a7 */ /* 0x00232400080011ff */
[----:B----4-:R-:W-:Y:S05]  /*9cd0*/  @!P0 NANOSLEEP.SYNCS 0x989680 ;  /* 0x009896800000895d */ /* 0x010fea0003900000 */
[----:B------:R-:W4:Y:S02]  /*9ce0*/  @!P0 SYNCS.PHASECHK.TRANS64 P0, [R0+URZ+0x58], R2 ;  /* 0x00005802000085a7 */ /* 0x000f2400080010ff */
[----:B----4-:R-:W-:Y:S05]  /*9cf0*/  @!P0 BRA `(.L_x_188) ;  /* 0xfffffffc00f08947 */ /* 0x010fea000383ffff */
[----:B------:R-:W-:Y:S05]  /*9d00*/  BRA `(.L_x_189) ;  /* 0xffffffb0008c7947 */ /* 0x000fea000383ffff */
.L_x_98:
[----:B-1----:R-:W-:-:S07]  /*9d10*/  MOV R0, UR7 ;  /* 0x0000000700007c02 */ /* 0x002fce0008000f00 */
.L_x_190:
[----:B-1----:R1:W4:Y:S02]  /*9d20*/  SYNCS.PHASECHK.TRANS64.TRYWAIT P0, [R0+URZ+0x60], R2 ;  /* 0x00006002000075a7 */ /* 0x00232400080011ff */
[----:B----4-:R-:W-:Y:S05]  /*9d30*/  @!P0 NANOSLEEP.SYNCS 0x989680 ;  /* 0x009896800000895d */ /* 0x010fea0003900000 */
[----:B------:R-:W4:Y:S02]  /*9d40*/  @!P0 SYNCS.PHASECHK.TRANS64 P0, [R0+URZ+0x60], R2 ;  /* 0x00006002000085a7 */ /* 0x000f2400080010ff */
[----:B----4-:R-:W-:Y:S05]  /*9d50*/  @!P0 BRA `(.L_x_190) ;  /* 0xfffffffc00f08947 */ /* 0x010fea000383ffff */
[----:B------:R-:W-:Y:S05]  /*9d60*/  BRA `(.L_x_191) ;  /* 0xffffffb0007c7947 */ /* 0x000fea000383ffff */
.L_x_100:
[----:B--2---:R2:W4:Y:S02]  /*9d70*/  SYNCS.PHASECHK.TRANS64.TRYWAIT P0, [R0+URZ+0x80], R2 ;  /* 0x00008002000075a7 */ /* 0x00452400080011ff */
[----:B----4-:R-:W-:Y:S05]  /*9d80*/  @!P0 NANOSLEEP.SYNCS 0x989680 ;  /* 0x009896800000895d */ /* 0x010fea0003900000 */
[----:B------:R-:W4:Y:S02]  /*9d90*/  @!P0 SYNCS.PHASECHK.TRANS64 P0, [R0+URZ+0x80], R2 ;  /* 0x00008002000085a7 */ /* 0x000f2400080010ff */
[----:B----4-:R-:W-:Y:S05]  /*9da0*/  @!P0 BRA `(.L_x_100) ;  /* 0xfffffffc00f08947 */ /* 0x010fea000383ffff */
[----:B------:R-:W-:Y:S05]  /*9db0*/  BRA `(.L_x_192) ;  /* 0xffffffb400447947 */ /* 0x000fea000383ffff */
.L_x_111:
[----:B-1----:R-:W-:Y:S04]  /*9dc0*/  MOV R2, UR48 ;  /* 0x0000003000027c02 */ /* 0x002fe80008000f00 */
[----:B------:R1:W3:Y:S03]  /*9dd0*/  SYNCS.PHASECHK.TRANS64.TRYWAIT P1, [R2+URZ+0x30], R3 ;  /* 0x00003003020075a7 */ /* 0x0002e600080211ff */
[----:B---3--:R-:W-:Y:S05]  /*9de0*/  @!P1 NANOSLEEP.SYNCS 0x989680 ;  /* 0x009896800000995d */ /* 0x008fea0003900000 */
[----:B------:R-:W3:Y:S02]  /*9df0*/  @!P1 SYNCS.PHASECHK.TRANS64 P1, [R2+URZ+0x30], R3 ;  /* 0x00003003020095a7 */ /* 0x000ee400080210ff */
[----:B---3--:R-:W-:Y:S05]  /*9e00*/  @!P1 BRA `(.L_x_111) ;  /* 0xfffffffc00ec9947 */ /* 0x008fea000383ffff */
[----:B------:R-:W-:Y:S05]  /*9e10*/  BRA `(.L_x_110) ;  /* 0xffffffc000507947 */ /* 0x000fea000383ffff */
.L_x_113:
[----:B-1----:R1:W4:Y:S02]  /*9e20*/  SYNCS.PHASECHK.TRANS64.TRYWAIT P0, [R112+URZ+0xa0], R0 ;  /* 0x0000a000700075a7 */ /* 0x00232400080011ff */
[----:B----4-:R-:W-:Y:S05]  /*9e30*/  @!P0 NANOSLEEP.SYNCS 0x989680 ;  /* 0x009896800000895d */ /* 0x010fea0003900000 */
[----:B------:R-:W4:Y:S02]  /*9e40*/  @!P0 SYNCS.PHASECHK.TRANS64 P0, [R112+URZ+0xa0], R0 ;  /* 0x0000a000700085a7 */ /* 0x000f2400080010ff */
[----:B----4-:R-:W-:Y:S05]  /*9e50*/  @!P0 BRA `(.L_x_113) ;  /* 0xfffffffc00f08947 */ /* 0x010fea000383ffff */
[----:B------:R-:W-:Y:S05]  /*9e60*/  BRA `(.L_x_112) ;  /* 0xffffffc000787947 */ /* 0x000fea000383ffff */
.L_x_122:
[----:B--2---:R2:W4:Y:S02]  /*9e70*/  SYNCS.PHASECHK.TRANS64.TRYWAIT P0, [R2+URZ+0x30], R0 ;  /* 0x00003000020075a7 */ /* 0x00452400080011ff */
[----:B----4-:R-:W-:Y:S05]  /*9e80*/  @!P0 NANOSLEEP.SYNCS 0x989680 ;  /* 0x009896800000895d */ /* 0x010fea0003900000 */
[----:B------:R-:W4:Y:S02]  /*9e90*/  @!P0 SYNCS.PHASECHK.TRANS64 P0, [R2+URZ+0x30], R0 ;  /* 0x00003000020085a7 */ /* 0x000f2400080010ff */
[----:B----4-:R-:W-:Y:S05]  /*9ea0*/  @!P0 BRA `(.L_x_122) ;  /* 0xfffffffc00f08947 */ /* 0x010fea000383ffff */
[----:B------:R-:W-:Y:S05]  /*9eb0*/  BRA `(.L_x_121) ;  /* 0xffffffcc00547947 */ /* 0x000fea000383ffff */
.L_x_130:
[----:B--2---:R2:W4:Y:S02]  /*9ec0*/  SYNCS.PHASECHK.TRANS64.TRYWAIT P0, [R0+URZ+0x30], R6 ;  /* 0x00003006000075a7 */ /* 0x00452400080011ff */
[----:B----4-:R-:W-:Y:S05]  /*9ed0*/  @!P0 NANOSLEEP.SYNCS 0x989680 ;  /* 0x009896800000895d */ /* 0x010fea0003900000 */
[----:B------:R-:W4:Y:S02]  /*9ee0*/  @!P0 SYNCS.PHASECHK.TRANS64 P0, [R0+URZ+0x30], R6 ;  /* 0x00003006000085a7 */ /* 0x000f2400080010ff */
[----:B----4-:R-:W-:Y:S05]  /*9ef0*/  @!P0 BRA `(.L_x_130) ;  /* 0xfffffffc00f08947 */ /* 0x010fea000383ffff */
[----:B------:R-:W-:Y:S05]  /*9f00*/  BRA `(.L_x_129) ;  /* 0xffffffd800547947 */ /* 0x000fea000383ffff */
.L_x_138:
[----:B--2---:R2:W4:Y:S02]  /*9f10*/  SYNCS.PHASECHK.TRANS64.TRYWAIT P0, [R0+URZ+0x30], R5 ;  /* 0x00003005000075a7 */ /* 0x00452400080011ff */
[----:B----4-:R-:W-:Y:S05]  /*9f20*/  @!P0 NANOSLEEP.SYNCS 0x989680 ;  /* 0x009896800000895d */ /* 0x010fea0003900000 */
[----:B------:R-:W4:Y:S02]  /*9f30*/  @!P0 SYNCS.PHASECHK.TRANS64 P0, [R0+URZ+0x30], R5 ;  /* 0x00003005000085a7 */ /* 0x000f2400080010ff */
[----:B----4-:R-:W-:Y:S05]  /*9f40*/  @!P0 BRA `(.L_x_138) ;  /* 0xfffffffc00f08947 */ /* 0x010fea000383ffff */
[----:B------:R-:W-:Y:S05]  /*9f50*/  BRA `(.L_x_137) ;  /* 0xffffffe400547947 */ /* 0x000fea000383ffff */
        .weak           $__internal_0_$__cuda_sm10x_tcgen05_guardrail_trap_col_being_dealloced_not_returned_by_alloc
        .type           $__internal_0_$__cuda_sm10x_tcgen05_guardrail_trap_col_being_dealloced_not_returned_by_alloc,@function
        .size           $__internal_0_$__cuda_sm10x_tcgen05_guardrail_trap_col_being_dealloced_not_returned_by_alloc,($__internal_1_$__cuda_sm10x_tcgen05_guardrail_trap_phase_invalid_during_alloc - $__internal_0_$__cuda_sm10x_tcgen05_guardrail_trap_col_being_dealloced_not_returned_by_alloc)
$__internal_0_$__cuda_sm10x_tcgen05_guardrail_trap_col_being_dealloced_not_returned_by_alloc:
[----:B------:R-:W-:Y:S05]  /*9f60*/  BPT.TRAP 0x1 ;  /* 0x000000040000795c */ /* 0x000fea0000300000 */
[----:B------:R-:W-:-:S04]  /*9f70*/  HFMA2 R3, -RZ, RZ, 0, 0 ;  /* 0x00000000ff037431 */ /* 0x000fc800000001ff */
[----:B------:R-:W-:Y:S05]  /*9f80*/  RET.REL.NODEC R2 `(_ZN7cutlass13device_kernelINS_4gemm6kernel13GemmUniversalIN4cute5tupleIJiiiiEEENS1_10collective13CollectiveMmaINS1_35MainloopSm100TmaUmmaWarpSpecializedILi3ELi2ELi4ENS5_IJNS4_1CILi2EEENSA_ILi1EEESC_EEEEENS5_IJNSA_ILi256EEENSA_ILi128EEENSA_ILi32EEEEEENS_10bfloat16_tENS5_IJlSC_lEEESJ_SK_NS4_8TiledMMAINS4_8MMA_AtomIJNS4_26SM100_MMA_F16BF16_2x1SM_SSISJ_SJ_fLi256ELi128ELNS4_4UMMA5MajorE0ELSP_0ELNSO_7ScaleInE0ELSQ_0EEEEEENS4_6LayoutINS5_IJSC_SC_SC_EEENS5_IJNSA_ILi0EEESV_SV_EEEEENS5_IJNS4_10UnderscoreESY_SY_EEEEENS4_18SM100_TMA_2SM_LOADENS4_14ComposedLayoutINS4_7SwizzleILi2ELi4ELi3EEENS4_18smem_ptr_flag_bitsILi16EEENST_INS5_IJNSA_ILi8EEESH_EEENS5_IJSH_SC_EEEEEEEvNS4_8identityES11_S1B_vS1C_EENS_8epilogue10collective18CollectiveEpilogueINS1E_23Sm100TmaWarpSpecializedILi4ELi2ELi32ELb1ELb0EEEJNS5_IJSG_SG_SH_EEENS5_IJNST_ISG_SC_EENST_ISH_SC_EEEEESJ_SK_SJ_SK_NS1E_6fusion15FusionCallbacksIS1I_NS1N_17LinearCombinationISJ_fSJ_fLNS_15FloatRoundStyleE2EEES1J_S1M_JEEENS4_5SM1004TMEM4LOAD26SM100_TMEM_LOAD_32dp32b32xENS4_13SM90_TMA_LOADES1B_NS4_39AutoVectorizingCopyWithAssumedAlignmentILi128EEENS4_14SM90_TMA_STOREES1B_S1Z_S1Z_EEEvvEEEEvNT_6ParamsE) ;  /* 0xffffff60021c7950 */ /* 0x000fea0003c3ffff */
        .weak           $__internal_1_$__cuda_sm10x_tcgen05_guardrail_trap_phase_invalid_during_alloc
        .type           $__internal_1_$__cuda_sm10x_tcgen05_guardrail_trap_phase_invalid_during_alloc,@function
        .size           $__internal_1_$__cuda_sm10x_tcgen05_guardrail_trap_phase_invalid_during_alloc,($__internal_2_$__cuda_sm10x_tcgen05_guardrail_trap_unallocated_columns_being_dealloced - $__internal_1_$__cuda_sm10x_tcgen05_guardrail_trap_phase_invalid_during_alloc)
$__internal_1_$__cuda_sm10x_tcgen05_guardrail_trap_phase_invalid_during_alloc:
[----:B------:R-:W-:Y:S05]  /*9f90*/  BPT.TRAP 0x1 ;  /* 0x000000040000795c */ /* 0x000fea0000300000 */
[----:B------:R-:W-:-:S04]  /*9fa0*/  MOV R3, 0x0 ;  /* 0x0000000000037802 */ /* 0x000fc80000000f00 */
[----:B------:R-:W-:Y:S05]  /*9fb0*/  RET.REL.NODEC R2 `(_ZN7cutlass13device_kernelINS_4gemm6kernel13GemmUniversalIN4cute5tupleIJiiiiEEENS1_10collective13CollectiveMmaINS1_35MainloopSm100TmaUmmaWarpSpecializedILi3ELi2ELi4ENS5_IJNS4_1CILi2EEENSA_ILi1EEESC_EEEEENS5_IJNSA_ILi256EEENSA_ILi128EEENSA_ILi32EEEEEENS_10bfloat16_tENS5_IJlSC_lEEESJ_SK_NS4_8TiledMMAINS4_8MMA_AtomIJNS4_26SM100_MMA_F16BF16_2x1SM_SSISJ_SJ_fLi256ELi128ELNS4_4UMMA5MajorE0ELSP_0ELNSO_7ScaleInE0ELSQ_0EEEEEENS4_6LayoutINS5_IJSC_SC_SC_EEENS5_IJNSA_ILi0EEESV_SV_EEEEENS5_IJNS4_10UnderscoreESY_SY_EEEEENS4_18SM100_TMA_2SM_LOADENS4_14ComposedLayoutINS4_7SwizzleILi2ELi4ELi3EEENS4_18smem_ptr_flag_bitsILi16EEENST_INS5_IJNSA_ILi8EEESH_EEENS5_IJSH_SC_EEEEEEEvNS4_8identityES11_S1B_vS1C_EENS_8epilogue10collective18CollectiveEpilogueINS1E_23Sm100TmaWarpSpecializedILi4ELi2ELi32ELb1ELb0EEEJNS5_IJSG_SG_SH_EEENS5_IJNST_ISG_SC_EENST_ISH_SC_EEEEESJ_SK_SJ_SK_NS1E_6fusion15FusionCallbacksIS1I_NS1N_17LinearCombinationISJ_fSJ_fLNS_15FloatRoundStyleE2EEES1J_S1M_JEEENS4_5SM1004TMEM4LOAD26SM100_TMEM_LOAD_32dp32b32xENS4_13SM90_TMA_LOADES1B_NS4_39AutoVectorizingCopyWithAssumedAlignmentILi128EEENS4_14SM90_TMA_STOREES1B_S1Z_S1Z_EEEvvEEEEvNT_6ParamsE) ;  /* 0xffffff6002107950 */ /* 0x000fea0003c3ffff */
        .weak           $__internal_2_$__cuda_sm10x_tcgen05_guardrail_trap_unallocated_columns_being_dealloced
        .type           $__internal_2_$__cuda_sm10x_tcgen05_guardrail_trap_unallocated_columns_being_dealloced,@function
        .size           $__internal_2_$__cuda_sm10x_tcgen05_guardrail_trap_unallocated_columns_being_dealloced,(.L_x_194 - $__internal_2_$__cuda_sm10x_tcgen05_guardrail_trap_unallocated_columns_being_dealloced)
$__internal_2_$__cuda_sm10x_tcgen05_guardrail_trap_unallocated_columns_being_dealloced:
[----:B------:R-:W-:Y:S05]  /*9fc0*/  BPT.TRAP 0x1 ;  /* 0x000000040000795c */ /* 0x000fea0000300000 */
[----:B------:R-:W-:-:S04]  /*9fd0*/  HFMA2 R3, -RZ, RZ, 0, 0 ;  /* 0x00000000ff037431 */ /* 0x000fc800000001ff */
[----:B------:R-:W-:Y:S05]  /*9fe0*/  RET.REL.NODEC R2 `(_ZN7cutlass13device_kernelINS_4gemm6kernel13GemmUniversalIN4cute5tupleIJiiiiEEENS1_10collective13CollectiveMmaINS1_35MainloopSm100TmaUmmaWarpSpecializedILi3ELi2ELi4ENS5_IJNS4_1CILi2EEENSA_ILi1EEESC_EEEEENS5_IJNSA_ILi256EEENSA_ILi128EEENSA_ILi32EEEEEENS_10bfloat16_tENS5_IJlSC_lEEESJ_SK_NS4_8TiledMMAINS4_8MMA_AtomIJNS4_26SM100_MMA_F16BF16_2x1SM_SSISJ_SJ_fLi256ELi128ELNS4_4UMMA5MajorE0ELSP_0ELNSO_7ScaleInE0ELSQ_0EEEEEENS4_6LayoutINS5_IJSC_SC_SC_EEENS5_IJNSA_ILi0EEESV_SV_EEEEENS5_IJNS4_10UnderscoreESY_SY_EEEEENS4_18SM100_TMA_2SM_LOADENS4_14ComposedLayoutINS4_7SwizzleILi2ELi4ELi3EEENS4_18smem_ptr_flag_bitsILi16EEENST_INS5_IJNSA_ILi8EEESH_EEENS5_IJSH_SC_EEEEEEEvNS4_8identityES11_S1B_vS1C_EENS_8epilogue10collective18CollectiveEpilogueINS1E_23Sm100TmaWarpSpecializedILi4ELi2ELi32ELb1ELb0EEEJNS5_IJSG_SG_SH_EEENS5_IJNST_ISG_SC_EENST_ISH_SC_EEEEESJ_SK_SJ_SK_NS1E_6fusion15FusionCallbacksIS1I_NS1N_17LinearCombinationISJ_fSJ_fLNS_15FloatRoundStyleE2EEES1J_S1M_JEEENS4_5SM1004TMEM4LOAD26SM100_TMEM_LOAD_32dp32b32xENS4_13SM90_TMA_LOADES1B_NS4_39AutoVectorizingCopyWithAssumedAlignmentILi128EEENS4_14SM90_TMA_STOREES1B_S1Z_S1Z_EEEvvEEEEvNT_6ParamsE) ;  /* 0xffffff6002047950 */ /* 0x000fea0003c3ffff */
.L_x_193:
[----:B------:R-:W-:-:S00]  /*9ff0*/  BRA `(.L_x_193) ;  /* 0xfffffffc00fc7947 */ /* 0x000fc0000383ffff */
[----:B------:R-:W-:-:S00]  /*a000*/  NOP ;  /* 0x0000000000007918 */ /* 0x000fc00000000000 */
[----:B------:R-:W-:-:S00]  /*a010*/  NOP ;  /* 0x0000000000007918 */ /* 0x000fc00000000000 */
[----:B------:R-:W-:-:S00]  /*a020*/  NOP ;  /* 0x0000000000007918 */ /* 0x000fc00000000000 */
[----:B------:R-:W-:-:S00]  /*a030*/  NOP ;  /* 0x0000000000007918 */ /* 0x000fc00000000000 */
[----:B------:R-:W-:-:S00]  /*a040*/  NOP ;  /* 0x0000000000007918 */ /* 0x000fc00000000000 */
[----:B------:R-:W-:-:S00]  /*a050*/  NOP ;  /* 0x0000000000007918 */ /* 0x000fc00000000000 */
[----:B------:R-:W-:-:S00]  /*a060*/  NOP ;  /* 0x0000000000007918 */ /* 0x000fc00000000000 */
[----:B------:R-:W-:-:S00]  /*a070*/  NOP ;  /* 0x0000000000007918 */ /* 0x000fc00000000000 */
.L_x_194:


//--------------------- .nv.global.init           --------------------------
	.section	.nv.global.init,"aw",@progbits
.nv.global.init:
	.type		$str$27,@object
	.size		$str$27,($str$28 - $str$27)
$str$27:
        /*0000*/ 	.byte	0x28, 0x61, 0x64, 0x64, 0x72, 0x65, 0x73, 0x73, 0x20, 0x26, 0x20, 0x6d, 0x61, 0x73, 0x6b, 0x29
        /*0010*/ 	.byte	0x20, 0x3d, 0x3d, 0x20, 0x30, 0x00
	.type		$str$28,@object
	.size		$str$28,($str$26 - $str$28)
$str$28:
        /*0016*/ 	.byte	0x2f, 0x74, 0x6d, 0x70, 0x2f, 0x63, 0x75, 0x74, 0x6c, 0x61, 0x73, 0x73, 0x5f, 0x73, 0x77, 0x65
        /*0026*/ 	.byte	0x65, 0x70, 0x5f, 0x73, 0x72, 0x63, 0x2f, 0x69, 0x6e, 0x63, 0x6c, 0x75, 0x64, 0x65, 0x2f, 0x63
        /*0036*/ 	.byte	0x75, 0x74, 0x65, 0x2f, 0x70, 0x6f, 0x69, 0x6e, 0x74, 0x65, 0x72, 0x5f, 0x66, 0x6c, 0x61, 0x67
        /*0046*/ 	.byte	0x67, 0x65, 0x64, 0x2e, 0x68, 0x70, 0x70, 0x00
	.type		$str$26,@object
	.size		$str$26,($str$25 - $str$26)
$str$26:
        /*004e*/ 	.byte	0x2f, 0x74, 0x6d, 0x70, 0x2f, 0x63, 0x75, 0x74, 0x6c, 0x61, 0x73, 0x73, 0x5f, 0x73, 0x77, 0x65
        /*005e*/ 	.byte	0x65, 0x70, 0x5f, 0x73, 0x72, 0x63, 0x2f, 0x69, 0x6e, 0x63, 0x6c, 0x75, 0x64, 0x65, 0x2f, 0x63
        /*006e*/ 	.byte	0x75, 0x74, 0x65, 0x2f, 0x61, 0x74, 0x6f, 0x6d, 0x2f, 0x63, 0x6f, 0x70, 0x79, 0x5f, 0x74, 0x72
        /*007e*/ 	.byte	0x61, 0x69, 0x74, 0x73, 0x5f, 0x73, 0x6d, 0x31, 0x30, 0x30, 0x2e, 0x68, 0x70, 0x70, 0x00
	.type		$str$25,@object
	.size		$str$25,(__unnamed_1 - $str$25)
$str$25:
        /*008d*/ 	.byte	0x28, 0x28, 0x75, 0x69, 0x6e, 0x74, 0x33, 0x32, 0x5f, 0x74, 0x28, 0x74, 0x68, 0x72, 0x65, 0x61
        /*009d*/ 	.byte	0x64, 0x49, 0x64, 0x78, 0x2e, 0x78, 0x29, 0x20, 0x2f, 0x20, 0x33, 0x32, 0x29, 0x20, 0x25, 0x20
        /*00ad*/ 	.byte	0x34, 0x29, 0x20, 0x3d, 0x3d, 0x20, 0x28, 0x28, 0x28, 0x74, 0x6d, 0x65, 0x6d, 0x5f, 0x61, 0x64
        /*00bd*/ 	.byte	0x64, 0x72, 0x20, 0x3e, 0x3e, 0x20, 0x31, 0x36, 0x29, 0x20, 0x2f, 0x20, 0x33, 0x32, 0x29, 0x20
        /*00cd*/ 	.byte	0x25, 0x20, 0x34, 0x29, 0x00
	.type		__unnamed_1,@object
	.size		__unnamed_1,(__unnamed_2 - __unnamed_1)
__unnamed_1:
        /*00d2*/ 	.byte	0x61, 0x75, 0x74, 0x6f, 0x20, 0x63, 0x75, 0x74, 0x65, 0x3a, 0x3a, 0x61, 0x73, 0x5f, 0x70, 0x6f
        /* <DEDUP_REMOVED lines=24> */
        /*0262*/ 	.byte	0x34, 0x30, 0x39, 0x36, 0x3e, 0x3e, 0x3e, 0x3e, 0x5d, 0x00
	.type		__unnamed_2,@object
	.size		__unnamed_2,(.L_2 - __unnamed_2)
__unnamed_2:
        /* <DEDUP_REMOVED lines=42> */
        /*050c*/ 	.byte	0x3e, 0x3e, 0x5d, 0x00
.L_2:


//--------------------- .nv.shared._ZN7cutlass13device_kernelINS_4gemm6kernel13GemmUniversalIN4cute5tupleIJiiiiEEENS1_10collective13CollectiveMmaINS1_35MainloopSm100TmaUmmaWarpSpecializedILi3ELi2ELi4ENS5_IJNS4_1CILi2EEENSA_ILi1EEESC_EEEEENS5_IJNSA_ILi256EEENSA_ILi128EEENSA_ILi32EEEEEENS_10bfloat16_tENS5_IJlSC_lEEESJ_SK_NS4_8TiledMMAINS4_8MMA_AtomIJNS4_26SM100_MMA_F16BF16_2x1SM_SSISJ_SJ_fLi256ELi128ELNS4_4UMMA5MajorE0ELSP_0ELNSO_7ScaleInE0ELSQ_0EEEEEENS4_6LayoutINS5_IJSC_SC_SC_EEENS5_IJNSA_ILi0EEESV_SV_EEEEENS5_IJNS4_10UnderscoreESY_SY_EEEEENS4_18SM100_TMA_2SM_LOADENS4_14ComposedLayoutINS4_7SwizzleILi2ELi4ELi3EEENS4_18smem_ptr_flag_bitsILi16EEENST_INS5_IJNSA_ILi8EEESH_EEENS5_IJSH_SC_EEEEEEEvNS4_8identityES11_S1B_vS1C_EENS_8epilogue10collective18CollectiveEpilogueINS1E_23Sm100TmaWarpSpecializedILi4ELi2ELi32ELb1ELb0EEEJNS5_IJSG_SG_SH_EEENS5_IJNST_ISG_SC_EENST_ISH_SC_EEEEESJ_SK_SJ_SK_NS1E_6fusion15FusionCallbacksIS1I_NS1N_17LinearCombinationISJ_fSJ_fLNS_15FloatRoundStyleE2EEES1J_S1M_JEEENS4_5SM1004TMEM4LOAD26SM100_TMEM_LOAD_32dp32b32xENS4_13SM90_TMA_LOADES1B_NS4_39AutoVectorizingCopyWithAssumedAlignmentILi128EEENS4_14SM90_TMA_STOREES1B_S1Z_S1Z_EEEvvEEEEvNT_6ParamsE --------------------------
	.section	.nv.shared._ZN7cutlass13device_kernelINS_4gemm6kernel13GemmUniversalIN4cute5tupleIJiiiiEEENS1_10collective13CollectiveMmaINS1_35MainloopSm100TmaUmmaWarpSpecializedILi3ELi2ELi4ENS5_IJNS4_1CILi2EEENSA_ILi1EEESC_EEEEENS5_IJNSA_ILi256EEENSA_ILi128EEENSA_ILi32EEEEEENS_10bfloat16_tENS5_IJlSC_lEEESJ_SK_NS4_8TiledMMAINS4_8MMA_AtomIJNS4_26SM100_MMA_F16BF16_2x1SM_SSISJ_SJ_fLi256ELi128ELNS4_4UMMA5MajorE0ELSP_0ELNSO_7ScaleInE0ELSQ_0EEEEEENS4_6LayoutINS5_IJSC_SC_SC_EEENS5_IJNSA_ILi0EEESV_SV_EEEEENS5_IJNS4_10UnderscoreESY_SY_EEEEENS4_18SM100_TMA_2SM_LOADENS4_14ComposedLayoutINS4_7SwizzleILi2ELi4ELi3EEENS4_18smem_ptr_flag_bitsILi16EEENST_INS5_IJNSA_ILi8EEESH_EEENS5_IJSH_SC_EEEEEEEvNS4_8identityES11_S1B_vS1C_EENS_8epilogue10collective18CollectiveEpilogueINS1E_23Sm100TmaWarpSpecializedILi4ELi2ELi32ELb1ELb0EEEJNS5_IJSG_SG_SH_EEENS5_IJNST_ISG_SC_EENST_ISH_SC_EEEEESJ_SK_SJ_SK_NS1E_6fusion15FusionCallbacksIS1I_NS1N_17LinearCombinationISJ_fSJ_fLNS_15FloatRoundStyleE2EEES1J_S1M_JEEENS4_5SM1004TMEM4LOAD26SM100_TMEM_LOAD_32dp32b32xENS4_13SM90_TMA_LOADES1B_NS4_39AutoVectorizingCopyWithAssumedAlignmentILi128EEENS4_14SM90_TMA_STOREES1B_S1Z_S1Z_EEEvvEEEEvNT_6ParamsE,"aw",@nobits
	.sectionflags	@""
	.align	16
	.zero		1024


//--------------------- .nv.shared.reserved.0     --------------------------
	.section	.nv.shared.reserved.0,"aw",@nobits
	.weak		__nv_reservedSMEM_offset_0_alias
	.size		__nv_reservedSMEM_offset_0_alias, 0, 64
	.other		__nv_reservedSMEM_offset_0_alias,@"STO_CUDA_RESERVED_SHARED STV_DEFAULT"
__nv_reservedSMEM_offset_0_alias:
	.zero		0
.nv.shared.reserved.0:
	.zero		64
	.weak		__nv_reservedSMEM_tcgen05_partition
	.type		__nv_reservedSMEM_tcgen05_partition,@object
	.size		__nv_reservedSMEM_tcgen05_partition,(.L_0 - __nv_reservedSMEM_tcgen05_partition)
__nv_reservedSMEM_tcgen05_partition:
	.zero		32
.L_0:


//--------------------- .nv.global                --------------------------
	.section	.nv.global,"aw",@nobits
.nv.global:
	.type		_ZN39_INTERNAL_4f47de2b_4_k_cu_861c9bdd_81244cute1_E,@object
	.size		_ZN39_INTERNAL_4f47de2b_4_k_cu_861c9bdd_81244cute1_E,(_ZN39_INTERNAL_4f47de2b_4_k_cu_861c9bdd_81244cuda3std3__45__cpo6cbeginE - _ZN39_INTERNAL_4f47de2b_4_k_cu_861c9bdd_81244cute1_E)
_ZN39_INTERNAL_4f47de2b_4_k_cu_861c9bdd_81244cute1_E:
	.zero		1
	.type		_ZN39_INTERNAL_4f47de2b_4_k_cu_861c9bdd_81244cuda3std3__45__cpo6cbeginE,@object
	.size		_ZN39_INTERNAL_4f47de2b_4_k_cu_861c9bdd_81244cuda3std3__45__cpo6cbeginE,(_ZN39_INTERNAL_4f47de2b_4_k_cu_861c9bdd_81244cuda3std3__48in_placeE - _ZN39_INTERNAL_4f47de2b_4_k_cu_861c9bdd_81244cuda3std3__45__cpo6cbeginE)
_ZN39_INTERNAL_4f47de2b_4_k_cu_861c9bdd_81244cuda3std3__45__cpo6cbeginE:
	.zero		1
	.type		_ZN39_INTERNAL_4f47de2b_4_k_cu_861c9bdd_81244cuda3std3__48in_placeE,@object
	.size		_ZN39_INTERNAL_4f47de2b_4_k_cu_861c9bdd_81244cuda3std3__48in_placeE,(_ZN39_INTERNAL_4f47de2b_4_k_cu_861c9bdd_81244cuda3std6ranges3__45__cpo9iter_moveE - _ZN39_INTERNAL_4f47de2b_4_k_cu_861c9bdd_81244cuda3std3__48in_placeE)
_ZN39_INTERNAL_4f47de2b_4_k_cu_861c9bdd_81244cuda3std3__48in_placeE:
	.zero		1
	.type		_ZN39_INTERNAL_4f47de2b_4_k_cu_861c9bdd_81244cuda3std6ranges3__45__cpo9iter_moveE,@object
	.size		_ZN39_INTERNAL_4f47de2b_4_k_cu_861c9bdd_81244cuda3std6ranges3__45__cpo9iter_moveE,(_ZN39_INTERNAL_4f47de2b_4_k_cu_861c9bdd_81244cuda3std3__45__cpo5beginE - _ZN39_INTERNAL_4f47de2b_4_k_cu_861c9bdd_81244cuda3std6ranges3__45__cpo9iter_moveE)
_ZN39_INTERNAL_4f47de2b_4_k_cu_861c9bdd_81244cuda3std6ranges3__45__cpo9iter_moveE:
	.zero		1
	.type		_ZN39_INTERNAL_4f47de2b_4_k_cu_861c9bdd_81244cuda3std3__45__cpo5beginE,@object
	.size		_ZN39_INTERNAL_4f47de2b_4_k_cu_861c9bdd_81244cuda3std3__45__cpo5beginE,(_ZN39_INTERNAL_4f47de2b_4_k_cu_861c9bdd_81244cuda3std3__441_GLOBAL__N__4f47de2b_4_k_cu_861c9bdd_81246ignoreE - _ZN39_INTERNAL_4f47de2b_4_k_cu_861c9bdd_81244cuda3std3__45__cpo5beginE)
_ZN39_INTERNAL_4f47de2b_4_k_cu_861c9bdd_81244cuda3std3__45__cpo5beginE:
	.zero		1
	.type		_ZN39_INTERNAL_4f47de2b_4_k_cu_861c9bdd_81244cuda3std3__441_GLOBAL__N__4f47de2b_4_k_cu_861c9bdd_81246ignoreE,@object
	.size		_ZN39_INTERNAL_4f47de2b_4_k_cu_861c9bdd_81244cuda3std3__441_GLOBAL__N__4f47de2b_4_k_cu_861c9bdd_81246ignoreE,(_ZN39_INTERNAL_4f47de2b_4_k_cu_861c9bdd_81244cute7productE - _ZN39_INTERNAL_4f47de2b_4_k_cu_861c9bdd_81244cuda3std3__441_GLOBAL__N__4f47de2b_4_k_cu_861c9bdd_81246ignoreE)
_ZN39_INTERNAL_4f47de2b_4_k_cu_861c9bdd_81244cuda3std3__441_GLOBAL__N__4f47de2b_4_k_cu_861c9bdd_81246ignoreE:
	.zero		1
	.type		_ZN39_INTERNAL_4f47de2b_4_k_cu_861c9bdd_81244cute7productE,@object
	.size		_ZN39_INTERNAL_4f47de2b_4_k_cu_861c9bdd_81244cute7productE,(_ZN39_INTERNAL_4f47de2b_4_k_cu_861c9bdd_81244cuda3std3__45__cpo3endE - _ZN39_INTERNAL_4f47de2b_4_k_cu_861c9bdd_81244cute7productE)
_ZN39_INTERNAL_4f47de2b_4_k_cu_861c9bdd_81244cute7productE:
	.zero		1
	.type		_ZN39_INTERNAL_4f47de2b_4_k_cu_861c9bdd_81244cuda3std3__45__cpo3endE,@object
	.size		_ZN39_INTERNAL_4f47de2b_4_k_cu_861c9bdd_81244cuda3std3__45__cpo3endE,(_ZN39_INTERNAL_4f47de2b_4_k_cu_861c9bdd_81244cuda3std3__419piecewise_constructE - _ZN39_INTERNAL_4f47de2b_4_k_cu_861c9bdd_81244cuda3std3__45__cpo3endE)
_ZN39_INTERNAL_4f47de2b_4_k_cu_861c9bdd_81244cuda3std3__45__cpo3endE:
	.zero		1
	.type		_ZN39_INTERNAL_4f47de2b_4_k_cu_861c9bdd_81244cuda3std3__419piecewise_constructE,@object
	.size		_ZN39_INTERNAL_4f47de2b_4_k_cu_861c9bdd_81244cuda3std3__419piecewise_constructE,(_ZN39_INTERNAL_4f47de2b_4_k_cu_861c9bdd_81244cuda3std3__45__cpo4cendE - _ZN39_INTERNAL_4f47de2b_4_k_cu_861c9bdd_81244cuda3std3__419piecewise_constructE)
_ZN39_INTERNAL_4f47de2b_4_k_cu_861c9bdd_81244cuda3std3__419piecewise_constructE:
	.zero		1
	.type		_ZN39_INTERNAL_4f47de2b_4_k_cu_861c9bdd_81244cuda3std3__45__cpo4cendE,@object
	.size		_ZN39_INTERNAL_4f47de2b_4_k_cu_861c9bdd_81244cuda3std3__45__cpo4cendE,(_ZN39_INTERNAL_4f47de2b_4_k_cu_861c9bdd_81244cuda3std6ranges3__45__cpo4swapE - _ZN39_INTERNAL_4f47de2b_4_k_cu_861c9bdd_81244cuda3std3__45__cpo4cendE)
_ZN39_INTERNAL_4f47de2b_4_k_cu_861c9bdd_81244cuda3std3__45__cpo4cendE:
	.zero		1
	.type		_ZN39_INTERNAL_4f47de2b_4_k_cu_861c9bdd_81244cuda3std6ranges3__45__cpo4swapE,@object
	.size		_ZN39_INTERNAL_4f47de2b_4_k_cu_861c9bdd_81244cuda3std6ranges3__45__cpo4swapE,(.L_10 - _ZN39_INTERNAL_4f47de2b_4_k_cu_861c9bdd_81244cuda3std6ranges3__45__cpo4swapE)
_ZN39_INTERNAL_4f47de2b_4_k_cu_861c9bdd_81244cuda3std6ranges3__45__cpo4swapE:
	.zero		1
.L_10:


//--------------------- .nv.constant0._ZN7cutlass13device_kernelINS_4gemm6kernel13GemmUniversalIN4cute5tupleIJiiiiEEENS1_10collective13CollectiveMmaINS1_35MainloopSm100TmaUmmaWarpSpecializedILi3ELi2ELi4ENS5_IJNS4_1CILi2EEENSA_ILi1EEESC_EEEEENS5_IJNSA_ILi256EEENSA_ILi128EEENSA_ILi32EEEEEENS_10bfloat16_tENS5_IJlSC_lEEESJ_SK_NS4_8TiledMMAINS4_8MMA_AtomIJNS4_26SM100_MMA_F16BF16_2x1SM_SSISJ_SJ_fLi256ELi128ELNS4_4UMMA5MajorE0ELSP_0ELNSO_7ScaleInE0ELSQ_0EEEEEENS4_6LayoutINS5_IJSC_SC_SC_EEENS5_IJNSA_ILi0EEESV_SV_EEEEENS5_IJNS4_10UnderscoreESY_SY_EEEEENS4_18SM100_TMA_2SM_LOADENS4_14ComposedLayoutINS4_7SwizzleILi2ELi4ELi3EEENS4_18smem_ptr_flag_bitsILi16EEENST_INS5_IJNSA_ILi8EEESH_EEENS5_IJSH_SC_EEEEEEEvNS4_8identityES11_S1B_vS1C_EENS_8epilogue10collective18CollectiveEpilogueINS1E_23Sm100TmaWarpSpecializedILi4ELi2ELi32ELb1ELb0EEEJNS5_IJSG_SG_SH_EEENS5_IJNST_ISG_SC_EENST_ISH_SC_EEEEESJ_SK_SJ_SK_NS1E_6fusion15FusionCallbacksIS1I_NS1N_17LinearCombinationISJ_fSJ_fLNS_15FloatRoundStyleE2EEES1J_S1M_JEEENS4_5SM1004TMEM4LOAD26SM100_TMEM_LOAD_32dp32b32xENS4_13SM90_TMA_LOADES1B_NS4_39AutoVectorizingCopyWithAssumedAlignmentILi128EEENS4_14SM90_TMA_STOREES1B_S1Z_S1Z_EEEvvEEEEvNT_6ParamsE --------------------------
	.section	.nv.constant0._ZN7cutlass13device_kernelINS_4gemm6kernel13GemmUniversalIN4cute5tupleIJiiiiEEENS1_10collective13CollectiveMmaINS1_35MainloopSm100TmaUmmaWarpSpecializedILi3ELi2ELi4ENS5_IJNS4_1CILi2EEENSA_ILi1EEESC_EEEEENS5_IJNSA_ILi256EEENSA_ILi128EEENSA_ILi32EEEEEENS_10bfloat16_tENS5_IJlSC_lEEESJ_SK_NS4_8TiledMMAINS4_8MMA_AtomIJNS4_26SM100_MMA_F16BF16_2x1SM_SSISJ_SJ_fLi256ELi128ELNS4_4UMMA5MajorE0ELSP_0ELNSO_7ScaleInE0ELSQ_0EEEEEENS4_6LayoutINS5_IJSC_SC_SC_EEENS5_IJNSA_ILi0EEESV_SV_EEEEENS5_IJNS4_10UnderscoreESY_SY_EEEEENS4_18SM100_TMA_2SM_LOADENS4_14ComposedLayoutINS4_7SwizzleILi2ELi4ELi3EEENS4_18smem_ptr_flag_bitsILi16EEENST_INS5_IJNSA_ILi8EEESH_EEENS5_IJSH_SC_EEEEEEEvNS4_8identityES11_S1B_vS1C_EENS_8epilogue10collective18CollectiveEpilogueINS1E_23Sm100TmaWarpSpecializedILi4ELi2ELi32ELb1ELb0EEEJNS5_IJSG_SG_SH_EEENS5_IJNST_ISG_SC_EENST_ISH_SC_EEEEESJ_SK_SJ_SK_NS1E_6fusion15FusionCallbacksIS1I_NS1N_17LinearCombinationISJ_fSJ_fLNS_15FloatRoundStyleE2EEES1J_S1M_JEEENS4_5SM1004TMEM4LOAD26SM100_TMEM_LOAD_32dp32b32xENS4_13SM90_TMA_LOADES1B_NS4_39AutoVectorizingCopyWithAssumedAlignmentILi128EEENS4_14SM90_TMA_STOREES1B_S1Z_S1Z_EEEvvEEEEvNT_6ParamsE,"a",@progbits
	.sectionflags	@""
	.align	4
.nv.constant0._ZN7cutlass13device_kernelINS_4gemm6kernel13GemmUniversalIN4cute5tupleIJiiiiEEENS1_10collective13CollectiveMmaINS1_35MainloopSm100TmaUmmaWarpSpecializedILi3ELi2ELi4ENS5_IJNS4_1CILi2EEENSA_ILi1EEESC_EEEEENS5_IJNSA_ILi256EEENSA_ILi128EEENSA_ILi32EEEEEENS_10bfloat16_tENS5_IJlSC_lEEESJ_SK_NS4_8TiledMMAINS4_8MMA_AtomIJNS4_26SM100_MMA_F16BF16_2x1SM_SSISJ_SJ_fLi256ELi128ELNS4_4UMMA5MajorE0ELSP_0ELNSO_7ScaleInE0ELSQ_0EEEEEENS4_6LayoutINS5_IJSC_SC_SC_EEENS5_IJNSA_ILi0EEESV_SV_EEEEENS5_IJNS4_10UnderscoreESY_SY_EEEEENS4_18SM100_TMA_2SM_LOADENS4_14ComposedLayoutINS4_7SwizzleILi2ELi4ELi3EEENS4_18smem_ptr_flag_bitsILi16EEENST_INS5_IJNSA_ILi8EEESH_EEENS5_IJSH_SC_EEEEEEEvNS4_8identityES11_S1B_vS1C_EENS_8epilogue10collective18CollectiveEpilogueINS1E_23Sm100TmaWarpSpecializedILi4ELi2ELi32ELb1ELb0EEEJNS5_IJSG_SG_SH_EEENS5_IJNST_ISG_SC_EENST_ISH_SC_EEEEESJ_SK_SJ_SK_NS1E_6fusion15FusionCallbacksIS1I_NS1N_17LinearCombinationISJ_fSJ_fLNS_15FloatRoundStyleE2EEES1J_S1M_JEEENS4_5SM1004TMEM4LOAD26SM100_TMEM_LOAD_32dp32b32xENS4_13SM90_TMA_LOADES1B_NS4_39AutoVectorizingCopyWithAssumedAlignmentILi128EEENS4_14SM90_TMA_STOREES1B_S1Z_S1Z_EEEvvEEEEvNT_6ParamsE:
	.zero		2944


//--------------------- SYMBOLS --------------------------

	.type		.nv.reservedSmem.offset0,@object
	.size		.nv.reservedSmem.offset0,0x4
	.type		.nv.reservedSmem.cap,@object
	.size		.nv.reservedSmem.cap,0x4
	.type		__assertfail,@function
